// auto-generated by cutlass_sweep.conv — config: {"arch": "sm_100", "cluster_m": 1, "cluster_n": 1, "conv_kind": "dgrad", "dtype": "tf32", "ndim": 3, "tile_k": 32, "tile_m": 128, "tile_n": 64}
#include "cutlass/cutlass.h"
#include "cute/tensor.hpp"
#include "cutlass/kernel_hardware_info.hpp"
#include "cutlass/conv/convolution.h"
#include "cutlass/conv/dispatch_policy.hpp"
#include "cutlass/conv/collective/collective_builder.hpp"
#include "cutlass/conv/kernel/conv_universal.hpp"
#include "cutlass/conv/device/conv_universal_adapter.hpp"
#include "cutlass/epilogue/collective/collective_builder.hpp"

using namespace cute;
using Elem = cutlass::tfloat32_t;
using Acc  = float;
using LayoutAB = cutlass::layout::TensorNDHWC;
using LayoutC  = cutlass::layout::TensorNDHWC;
constexpr auto ConvOp = cutlass::conv::Operator::kDgrad;
using TileShape    = Shape<_128, _64, Shape<_32>>;
using ClusterShape = Shape<_1, _1, _1>;

using CollectiveEpilogue = typename cutlass::epilogue::collective::CollectiveBuilder<
    cutlass::arch::Sm100, cutlass::arch::OpClassTensorOp,
    TileShape, ClusterShape,
    cutlass::epilogue::collective::EpilogueTileAuto,
    Acc, Acc,
    Elem, LayoutC, 128 / cutlass::sizeof_bits<Elem>::value,
    Elem, LayoutC, 128 / cutlass::sizeof_bits<Elem>::value,
    cutlass::epilogue::collective::EpilogueScheduleAuto
  >::CollectiveOp;

using CollectiveMainloop = typename cutlass::conv::collective::CollectiveBuilder<
    cutlass::arch::Sm100, cutlass::arch::OpClassTensorOp, ConvOp,
    Elem, LayoutAB, 128 / cutlass::sizeof_bits<Elem>::value,
    Elem, LayoutAB, 128 / cutlass::sizeof_bits<Elem>::value,
    Acc,
    TileShape, ClusterShape,
    cutlass::conv::collective::StageCountAutoCarveout<
        static_cast<int>(sizeof(typename CollectiveEpilogue::SharedStorage))>,
    cutlass::conv::collective::KernelScheduleAuto
  >::CollectiveOp;

using ProblemShape = cutlass::conv::ConvProblemShape<
    ConvOp, CollectiveMainloop::DispatchPolicy::NumSpatialDimensions>;
using ConvKernel = cutlass::conv::kernel::ConvUniversal<
    ProblemShape, CollectiveMainloop, CollectiveEpilogue>;
using Conv = cutlass::conv::device::ConvUniversalAdapter<ConvKernel>;

auto* _anchor = &cutlass::device_kernel<ConvKernel>;


// ===== COMPILED SASS (sm_100a) =====

	.target	sm_100a

	.elftype	@"ET_EXEC"


//--------------------- .note.nv.tkinfo           --------------------------
	.section	.note.nv.tkinfo,"",@"SHT_NOTE"
	.sectionflags	@"SHF_NOTE_NV_TKINFO"
	.tkinfo
        /*0018*/ 	.word	0x00000002
        /*0030*/ 	.string	""
        /*0030*/ 	.string	"ptxas"
        /*0030*/ 	.string	"Cuda compilation tools, release 13.0, V13.0.88"
        /*0030*/ 	.string	"Build cuda_13.0.r13.0/compiler.36424714_0"
        /*0030*/ 	.string	"-arch sm_100a -m 64 "



//--------------------- .note.nv.cuinfo           --------------------------
	.section	.note.nv.cuinfo,"",@"SHT_NOTE"
	.sectionflags	@"SHF_NOTE_NV_CUINFO"
        /*0018*/ 	.short	0x0002
        /*001a*/ 	.short	0x0064
        /*001c*/ 	.short	0x0082
	.zero		2


//--------------------- .nv.info                  --------------------------
	.section	.nv.info,"",@"SHT_CUDA_INFO"
	.align	4


	//----- nvinfo : EIATTR_REGCOUNT
	.align		4
        /*0000*/ 	.byte	0x04, 0x2f
        /*0002*/ 	.short	(.L_19 - .L_18)
	.align		4
.L_18:
        /*0004*/ 	.word	index@(_ZN7cutlass13device_kernelINS_4conv6kernel13ConvUniversalINS1_16ConvProblemShapeILNS1_8OperatorE1ELi3EEENS1_10collective14CollectiveConvINS1_47MainloopSm100TmaUmmaWarpSpecializedImplicitGemmILS5_1ELi8ELi3ELi1ELi2EN4cute5tupleIJNSA_1CILi1EEESD_SD_EEEEENSB_IJNSC_ILi128EEENSC_ILi64EEENSB_IJNSC_ILi32EEEEEEEEENS_10tfloat32_tESL_NSA_8TiledMMAINSA_8MMA_AtomIJNSA_17SM100_MMA_TF32_SSISL_SL_fLi128ELi64ELNSA_4UMMA5MajorE0ELSQ_1ELNSP_7ScaleInE0ELSR_0EEEEEENSA_6LayoutISE_NSB_IJNSC_ILi0EEESV_SV_EEEEENSB_IJNSA_10UnderscoreESY_SY_EEEEENS7_6detail27Sm100ImplicitGemmTileTraitsINSA_20SM90_TMA_LOAD_IM2COLENSA_14ComposedLayoutINSA_7SwizzleILi3ELi4ELi3EEENSA_18smem_ptr_flag_bitsILi32EEENSU_INSB_IJNSC_ILi8EEESI_EEENSB_IJSI_SD_EEEEEEEvEENS12_INSA_13SM90_TMA_LOADENS14_INS15_ILi2ELi5ELi2EEES18_NSU_INSB_IJSI_NSC_ILi4EEEEEENSB_IJSD_SI_EEEEEEEvEEEENS_8epilogue10collective18CollectiveEpilogueINS1O_23Sm100TmaWarpSpecializedILi4ELi2ELi16ELb1ELb0EEEJSK_NSB_IJNSU_ISG_SD_EENSU_INSC_ILi16EEESD_EEEEESL_NSB_IJNSB_IJllllEEESD_SV_EEESL_S1Y_NS1O_6fusion15FusionCallbacksIS1S_NS1Z_17LinearCombinationISL_fSL_fLNS_15FloatRoundStyleE2EEESK_S1W_JEEENSA_5SM1004TMEM4LOAD26SM100_TMEM_LOAD_32dp32b16xES13_NS14_INS15_ILi2ELi4ELi3EEES18_NSU_INSB_IJS19_S1U_EEENSB_IJS1U_SD_EEEEEEENSA_39AutoVectorizingCopyWithAssumedAlignmentILi128EEENSA_21SM90_TMA_STORE_IM2COLES2D_S2F_S2F_EEEvvEEEEvNT_6ParamsE)
        /*0008*/ 	.word	0x00000060


	//----- nvinfo : EIATTR_FRAME_SIZE
	.align		4
.L_19:
        /*000c*/ 	.byte	0x04, 0x11
        /*000e*/ 	.short	(.L_21 - .L_20)
	.align		4
.L_20:
        /*0010*/ 	.word	index@($__internal_2_$__cuda_sm10x_tcgen05_guardrail_trap_unallocated_columns_being_dealloced)
        /*0014*/ 	.word	0x00000008


	//----- nvinfo : EIATTR_FRAME_SIZE
	.align		4
.L_21:
        /*0018*/ 	.byte	0x04, 0x11
        /*001a*/ 	.short	(.L_23 - .L_22)
	.align		4
.L_22:
        /*001c*/ 	.word	index@($__internal_1_$__cuda_sm10x_tcgen05_guardrail_trap_phase_invalid_during_alloc)
        /*0020*/ 	.word	0x00000008


	//----- nvinfo : EIATTR_FRAME_SIZE
	.align		4
.L_23:
        /*0024*/ 	.byte	0x04, 0x11
        /*0026*/ 	.short	(.L_25 - .L_24)
	.align		4
.L_24:
        /*0028*/ 	.word	index@($__internal_0_$__cuda_sm10x_tcgen05_guardrail_trap_col_being_dealloced_not_returned_by_alloc)
        /*002c*/ 	.word	0x00000008


	//----- nvinfo : EIATTR_FRAME_SIZE
	.align		4
.L_25:
        /*0030*/ 	.byte	0x04, 0x11
        /*0032*/ 	.short	(.L_27 - .L_26)
	.align		4
.L_26:
        /*0034*/ 	.word	index@(_ZN7cutlass13device_kernelINS_4conv6kernel13ConvUniversalINS1_16ConvProblemShapeILNS1_8OperatorE1ELi3EEENS1_10collective14CollectiveConvINS1_47MainloopSm100TmaUmmaWarpSpecializedImplicitGemmILS5_1ELi8ELi3ELi1ELi2EN4cute5tupleIJNSA_1CILi1EEESD_SD_EEEEENSB_IJNSC_ILi128EEENSC_ILi64EEENSB_IJNSC_ILi32EEEEEEEEENS_10tfloat32_tESL_NSA_8TiledMMAINSA_8MMA_AtomIJNSA_17SM100_MMA_TF32_SSISL_SL_fLi128ELi64ELNSA_4UMMA5MajorE0ELSQ_1ELNSP_7ScaleInE0ELSR_0EEEEEENSA_6LayoutISE_NSB_IJNSC_ILi0EEESV_SV_EEEEENSB_IJNSA_10UnderscoreESY_SY_EEEEENS7_6detail27Sm100ImplicitGemmTileTraitsINSA_20SM90_TMA_LOAD_IM2COLENSA_14ComposedLayoutINSA_7SwizzleILi3ELi4ELi3EEENSA_18smem_ptr_flag_bitsILi32EEENSU_INSB_IJNSC_ILi8EEESI_EEENSB_IJSI_SD_EEEEEEEvEENS12_INSA_13SM90_TMA_LOADENS14_INS15_ILi2ELi5ELi2EEES18_NSU_INSB_IJSI_NSC_ILi4EEEEEENSB_IJSD_SI_EEEEEEEvEEEENS_8epilogue10collective18CollectiveEpilogueINS1O_23Sm100TmaWarpSpecializedILi4ELi2ELi16ELb1ELb0EEEJSK_NSB_IJNSU_ISG_SD_EENSU_INSC_ILi16EEESD_EEEEESL_NSB_IJNSB_IJllllEEESD_SV_EEESL_S1Y_NS1O_6fusion15FusionCallbacksIS1S_NS1Z_17LinearCombinationISL_fSL_fLNS_15FloatRoundStyleE2EEESK_S1W_JEEENSA_5SM1004TMEM4LOAD26SM100_TMEM_LOAD_32dp32b16xES13_NS14_INS15_ILi2ELi4ELi3EEES18_NSU_INSB_IJS19_S1U_EEENSB_IJS1U_SD_EEEEEEENSA_39AutoVectorizingCopyWithAssumedAlignmentILi128EEENSA_21SM90_TMA_STORE_IM2COLES2D_S2F_S2F_EEEvvEEEEvNT_6ParamsE)
        /*0038*/ 	.word	0x00000008


	//----- nvinfo : EIATTR_MIN_STACK_SIZE
	.align		4
.L_27:
        /*003c*/ 	.byte	0x04, 0x12
        /*003e*/ 	.short	(.L_29 - .L_28)
	.align		4
.L_28:
        /*0040*/ 	.word	index@(_ZN7cutlass13device_kernelINS_4conv6kernel13ConvUniversalINS1_16ConvProblemShapeILNS1_8OperatorE1ELi3EEENS1_10collective14CollectiveConvINS1_47MainloopSm100TmaUmmaWarpSpecializedImplicitGemmILS5_1ELi8ELi3ELi1ELi2EN4cute5tupleIJNSA_1CILi1EEESD_SD_EEEEENSB_IJNSC_ILi128EEENSC_ILi64EEENSB_IJNSC_ILi32EEEEEEEEENS_10tfloat32_tESL_NSA_8TiledMMAINSA_8MMA_AtomIJNSA_17SM100_MMA_TF32_SSISL_SL_fLi128ELi64ELNSA_4UMMA5MajorE0ELSQ_1ELNSP_7ScaleInE0ELSR_0EEEEEENSA_6LayoutISE_NSB_IJNSC_ILi0EEESV_SV_EEEEENSB_IJNSA_10UnderscoreESY_SY_EEEEENS7_6detail27Sm100ImplicitGemmTileTraitsINSA_20SM90_TMA_LOAD_IM2COLENSA_14ComposedLayoutINSA_7SwizzleILi3ELi4ELi3EEENSA_18smem_ptr_flag_bitsILi32EEENSU_INSB_IJNSC_ILi8EEESI_EEENSB_IJSI_SD_EEEEEEEvEENS12_INSA_13SM90_TMA_LOADENS14_INS15_ILi2ELi5ELi2EEES18_NSU_INSB_IJSI_NSC_ILi4EEEEEENSB_IJSD_SI_EEEEEEEvEEEENS_8epilogue10collective18CollectiveEpilogueINS1O_23Sm100TmaWarpSpecializedILi4ELi2ELi16ELb1ELb0EEEJSK_NSB_IJNSU_ISG_SD_EENSU_INSC_ILi16EEESD_EEEEESL_NSB_IJNSB_IJllllEEESD_SV_EEESL_S1Y_NS1O_6fusion15FusionCallbacksIS1S_NS1Z_17LinearCombinationISL_fSL_fLNS_15FloatRoundStyleE2EEESK_S1W_JEEENSA_5SM1004TMEM4LOAD26SM100_TMEM_LOAD_32dp32b16xES13_NS14_INS15_ILi2ELi4ELi3EEES18_NSU_INSB_IJS19_S1U_EEENSB_IJS1U_SD_EEEEEEENSA_39AutoVectorizingCopyWithAssumedAlignmentILi128EEENSA_21SM90_TMA_STORE_IM2COLES2D_S2F_S2F_EEEvvEEEEvNT_6ParamsE)
        /*0044*/ 	.word	0x00000008
.L_29:


//--------------------- .nv.compat                --------------------------
	.section	.nv.compat,"",@"SHT_CUDA_COMPAT_INFO"
	.align	4
        /*0000*/ 	.byte	0x02, 0x09, 0x01, 0x00, 0x02, 0x02, 0x02, 0x00, 0x02, 0x05, 0x05, 0x00, 0x03, 0x07, 0x01, 0x01
        /*0010*/ 	.byte	0x02, 0x03, 0x01, 0x00, 0x02, 0x06, 0x01, 0x00, 0x04, 0x0b, 0x08, 0x00, 0x09, 0x00, 0x00, 0x00
        /*0020*/ 	.byte	0x00, 0x00, 0x00, 0x00


//--------------------- .nv.info._ZN7cutlass13device_kernelINS_4conv6kernel13ConvUniversalINS1_16ConvProblemShapeILNS1_8OperatorE1ELi3EEENS1_10collective14CollectiveConvINS1_47MainloopSm100TmaUmmaWarpSpecializedImplicitGemmILS5_1ELi8ELi3ELi1ELi2EN4cute5tupleIJNSA_1CILi1EEESD_SD_EEEEENSB_IJNSC_ILi128EEENSC_ILi64EEENSB_IJNSC_ILi32EEEEEEEEENS_10tfloat32_tESL_NSA_8TiledMMAINSA_8MMA_AtomIJNSA_17SM100_MMA_TF32_SSISL_SL_fLi128ELi64ELNSA_4UMMA5MajorE0ELSQ_1ELNSP_7ScaleInE0ELSR_0EEEEEENSA_6LayoutISE_NSB_IJNSC_ILi0EEESV_SV_EEEEENSB_IJNSA_10UnderscoreESY_SY_EEEEENS7_6detail27Sm100ImplicitGemmTileTraitsINSA_20SM90_TMA_LOAD_IM2COLENSA_14ComposedLayoutINSA_7SwizzleILi3ELi4ELi3EEENSA_18smem_ptr_flag_bitsILi32EEENSU_INSB_IJNSC_ILi8EEESI_EEENSB_IJSI_SD_EEEEEEEvEENS12_INSA_13SM90_TMA_LOADENS14_INS15_ILi2ELi5ELi2EEES18_NSU_INSB_IJSI_NSC_ILi4EEEEEENSB_IJSD_SI_EEEEEEEvEEEENS_8epilogue10collective18CollectiveEpilogueINS1O_23Sm100TmaWarpSpecializedILi4ELi2ELi16ELb1ELb0EEEJSK_NSB_IJNSU_ISG_SD_EENSU_INSC_ILi16EEESD_EEEEESL_NSB_IJNSB_IJllllEEESD_SV_EEESL_S1Y_NS1O_6fusion15FusionCallbacksIS1S_NS1Z_17LinearCombinationISL_fSL_fLNS_15FloatRoundStyleE2EEESK_S1W_JEEENSA_5SM1004TMEM4LOAD26SM100_TMEM_LOAD_32dp32b16xES13_NS14_INS15_ILi2ELi4ELi3EEES18_NSU_INSB_IJS19_S1U_EEENSB_IJS1U_SD_EEEEEEENSA_39AutoVectorizingCopyWithAssumedAlignmentILi128EEENSA_21SM90_TMA_STORE_IM2COLES2D_S2F_S2F_EEEvvEEEEvNT_6ParamsE --------------------------
	.section	.nv.info._ZN7cutlass13device_kernelINS_4conv6kernel13ConvUniversalINS1_16ConvProblemShapeILNS1_8OperatorE1ELi3EEENS1_10collective14CollectiveConvINS1_47MainloopSm100TmaUmmaWarpSpecializedImplicitGemmILS5_1ELi8ELi3ELi1ELi2EN4cute5tupleIJNSA_1CILi1EEESD_SD_EEEEENSB_IJNSC_ILi128EEENSC_ILi64EEENSB_IJNSC_ILi32EEEEEEEEENS_10tfloat32_tESL_NSA_8TiledMMAINSA_8MMA_AtomIJNSA_17SM100_MMA_TF32_SSISL_SL_fLi128ELi64ELNSA_4UMMA5MajorE0ELSQ_1ELNSP_7ScaleInE0ELSR_0EEEEEENSA_6LayoutISE_NSB_IJNSC_ILi0EEESV_SV_EEEEENSB_IJNSA_10UnderscoreESY_SY_EEEEENS7_6detail27Sm100ImplicitGemmTileTraitsINSA_20SM90_TMA_LOAD_IM2COLENSA_14ComposedLayoutINSA_7SwizzleILi3ELi4ELi3EEENSA_18smem_ptr_flag_bitsILi32EEENSU_INSB_IJNSC_ILi8EEESI_EEENSB_IJSI_SD_EEEEEEEvEENS12_INSA_13SM90_TMA_LOADENS14_INS15_ILi2ELi5ELi2EEES18_NSU_INSB_IJSI_NSC_ILi4EEEEEENSB_IJSD_SI_EEEEEEEvEEEENS_8epilogue10collective18CollectiveEpilogueINS1O_23Sm100TmaWarpSpecializedILi4ELi2ELi16ELb1ELb0EEEJSK_NSB_IJNSU_ISG_SD_EENSU_INSC_ILi16EEESD_EEEEESL_NSB_IJNSB_IJllllEEESD_SV_EEESL_S1Y_NS1O_6fusion15FusionCallbacksIS1S_NS1Z_17LinearCombinationISL_fSL_fLNS_15FloatRoundStyleE2EEESK_S1W_JEEENSA_5SM1004TMEM4LOAD26SM100_TMEM_LOAD_32dp32b16xES13_NS14_INS15_ILi2ELi4ELi3EEES18_NSU_INSB_IJS19_S1U_EEENSB_IJS1U_SD_EEEEEEENSA_39AutoVectorizingCopyWithAssumedAlignmentILi128EEENSA_21SM90_TMA_STORE_IM2COLES2D_S2F_S2F_EEEvvEEEEvNT_6ParamsE,"",@"SHT_CUDA_INFO"
	.sectionflags	@""
	.align	4


	//----- nvinfo : EIATTR_CUDA_API_VERSION
	.align		4
        /*0000*/ 	.byte	0x04, 0x37
        /*0002*/ 	.short	(.L_31 - .L_30)
.L_30:
        /*0004*/ 	.word	0x00000082


	//----- nvinfo : EIATTR_KPARAM_INFO
	.align		4
.L_31:
        /*0008*/ 	.byte	0x04, 0x17
        /*000a*/ 	.short	(.L_33 - .L_32)
.L_32:
        /*000c*/ 	.word	0x00000000
        /*0010*/ 	.short	0x0000
        /*0012*/ 	.short	0x0000
        /*0014*/ 	.byte	0x00, 0xf0, 0x01, 0x24


	//----- nvinfo : EIATTR_AT_ENTRY_FRAGMENTS
	.align		4
.L_33:
        /*0018*/ 	.byte	0x04, 0x4f
        /*001a*/ 	.short	(.L_35 - .L_34)


	//   ....[0]....
.L_34:
        /*001c*/ 	.word	0x00000006


	//----- nvinfo : EIATTR_RESERVED_SMEM_USED
	.align		4
.L_35:
        /*0020*/ 	.byte	0x01, 0x41
	.zero		2


	//----- nvinfo : EIATTR_SPARSE_MMA_MASK
	.align		4
        /*0024*/ 	.byte	0x03, 0x50
        /*0026*/ 	.short	0x0000


	//----- nvinfo : EIATTR_TCGEN05_1CTA_USED
	.align		4
        /*0028*/ 	.byte	0x01, 0x51
	.zero		2


	//----- nvinfo : EIATTR_MAXREG_COUNT
	.align		4
        /*002c*/ 	.byte	0x03, 0x1b
        /*002e*/ 	.short	0x00ff


	//----- nvinfo : EIATTR_NUM_BARRIERS
	.align		4
        /*0030*/ 	.byte	0x02, 0x4c
        /*0032*/ 	.byte	0x07
	.zero		1


	//----- nvinfo : EIATTR_EXTERNS
	.align		4
        /*0034*/ 	.byte	0x04, 0x0f
        /*0036*/ 	.short	(.L_37 - .L_36)


	//   ....[0]....
	.align		4
.L_36:
        /*0038*/ 	.word	index@(__assertfail)


	//----- nvinfo : EIATTR_MERCURY_ISA_VERSION
	.align		4
.L_37:
        /*003c*/ 	.byte	0x03, 0x5f
        /*003e*/ 	.short	0x0101


	//----- nvinfo : EIATTR_INT_WARP_WIDE_INSTR_OFFSETS
	.align		4
        /*0040*/ 	.byte	0x04, 0x31
        /*0042*/ 	.short	(.L_39 - .L_38)


	//   ....[0]....
.L_38:
        /*0044*/ 	.word	0x00003ff0


	//   ....[1]....
        /*0048*/ 	.word	0x00004010


	//   ....[2]....
        /*004c*/ 	.word	0x00004040


	//   ....[3]....
        /*0050*/ 	.word	0x00004dd0


	//   ....[4]....
        /*0054*/ 	.word	0x00004e40


	//   ....[5]....
        /*0058*/ 	.word	0x00004f50


	//   ....[6]....
        /*005c*/ 	.word	0x00004fd0


	//   ....[7]....
        /*0060*/ 	.word	0x000050d0


	//   ....[8]....
        /*0064*/ 	.word	0x00005170


	//   ....[9]....
        /*0068*/ 	.word	0x00005260


	//   ....[10]....
        /*006c*/ 	.word	0x00005360


	//----- nvinfo : EIATTR_COOP_GROUP_MASK_REGIDS
	.align		4
.L_39:
        /*0070*/ 	.byte	0x04, 0x29
        /*0072*/ 	.short	(.L_41 - .L_40)


	//   ....[0]....
.L_40:
        /*0074*/ 	.word	0xffffffff


	//   ....[1]....
        /*0078*/ 	.word	0xffffffff


	//   ....[2]....
        /*007c*/ 	.word	0xffffffff


	//   ....[3]....
        /*0080*/ 	.word	0xffffffff


	//   ....[4]....
        /*0084*/ 	.word	0xffffffff


	//   ....[5]....
        /*0088*/ 	.word	0xffffffff


	//   ....[6]....
        /*008c*/ 	.word	0xffffffff


	//   ....[7]....
        /*0090*/ 	.word	0xffffffff


	//   ....[8]....
        /*0094*/ 	.word	0xffffffff


	//   ....[9]....
        /*0098*/ 	.word	0xffffffff


	//   ....[10]....
        /*009c*/ 	.word	0xffffffff


	//   ....[11]....
        /*00a0*/ 	.word	0xffffffff


	//----- nvinfo : EIATTR_COOP_GROUP_INSTR_OFFSETS
	.align		4
.L_41:
        /*00a4*/ 	.byte	0x04, 0x28
        /*00a6*/ 	.short	(.L_43 - .L_42)


	//   ....[0]....
.L_42:
        /*00a8*/ 	.word	0x00000090


	//   ....[1]....
        /*00ac*/ 	.word	0x00000500


	//   ....[2]....
        /*00b0*/ 	.word	0x000006f0


	//   ....[3]....
        /*00b4*/ 	.word	0x00000890


	//   ....[4]....
        /*00b8*/ 	.word	0x00000990


	//   ....[5]....
        /*00bc*/ 	.word	0x00000ae0


	//   ....[6]....
        /*00c0*/ 	.word	0x00002440


	//   ....[7]....
        /*00c4*/ 	.word	0x00003320


	//   ....[8]....
        /*00c8*/ 	.word	0x00003530


	//   ....[9]....
        /*00cc*/ 	.word	0x00003560


	//   ....[10]....
        /*00d0*/ 	.word	0x00003ed0


	//   ....[11]....
        /*00d4*/ 	.word	0x00004110


	//----- nvinfo : EIATTR_VRC_CTA_INIT_COUNT
	.align		4
.L_43:
        /*00d8*/ 	.byte	0x02, 0x4a
        /*00da*/ 	.byte	0x80
	.zero		1


	//----- nvinfo : EIATTR_SYSCALL_OFFSETS
	.align		4
        /*00dc*/ 	.byte	0x04, 0x46
        /*00de*/ 	.short	(.L_45 - .L_44)


	//   ....[0]....
.L_44:
        /*00e0*/ 	.word	0x00005f70


	//   ....[1]....
        /*00e4*/ 	.word	0x00006060


	//   ....[2]....
        /*00e8*/ 	.word	0x00006a30


	//   ....[3]....
        /*00ec*/ 	.word	0x000073e0


	//   ....[4]....
        /*00f0*/ 	.word	0x00007d60


	//   ....[5]....
        /*00f4*/ 	.word	0x000086d0


	//----- nvinfo : EIATTR_MBARRIER_INSTR_OFFSETS
	.align		4
.L_45:
        /*00f8*/ 	.byte	0x04, 0x39
        /*00fa*/ 	.short	(.L_47 - .L_46)


	//   ....[0]....
.L_46:
        /*00fc*/ 	.word	0x000005e0
        /*0100*/ 	.word	0x000000ff
        /*0104*/ 	.word	0x00000000
        /*0108*/ 	.short	0x0100
        /*010a*/ 	.byte	0x04
	.zero		1


	//   ....[1]....
        /*010c*/ 	.word	0x000005f0
        /*0110*/ 	.word	0x000000ff
        /*0114*/ 	.word	0x00000040
        /*0118*/ 	.short	0x0100
        /*011a*/ 	.byte	0x04
	.zero		1


	//   ....[2]....
        /*011c*/ 	.word	0x00000600
        /*0120*/ 	.word	0x000000ff
        /*0124*/ 	.word	0x00000008
        /*0128*/ 	.short	0x0100
        /*012a*/ 	.byte	0x04
	.zero		1


	//   ....[3]....
        /*012c*/ 	.word	0x00000610
        /*0130*/ 	.word	0x000000ff
        /*0134*/ 	.word	0x00000048
        /*0138*/ 	.short	0x0100
        /*013a*/ 	.byte	0x04
	.zero		1


	//   ....[4]....
        /*013c*/ 	.word	0x00000620
        /*0140*/ 	.word	0x000000ff
        /*0144*/ 	.word	0x00000010
        /*0148*/ 	.short	0x0100
        /*014a*/ 	.byte	0x04
	.zero		1


	//   ....[5]....
        /*014c*/ 	.word	0x00000630
        /*0150*/ 	.word	0x000000ff
        /*0154*/ 	.word	0x00000050
        /*0158*/ 	.short	0x0100
        /*015a*/ 	.byte	0x04
	.zero		1


	//   ....[6]....
        /*015c*/ 	.word	0x00000640
        /*0160*/ 	.word	0x000000ff
        /*0164*/ 	.word	0x00000018
        /*0168*/ 	.short	0x0100
        /*016a*/ 	.byte	0x04
	.zero		1


	//   ....[7]....
        /*016c*/ 	.word	0x00000650
        /*0170*/ 	.word	0x000000ff
        /*0174*/ 	.word	0x00000058
        /*0178*/ 	.short	0x0100
        /*017a*/ 	.byte	0x04
	.zero		1


	//   ....[8]....
        /*017c*/ 	.word	0x00000660
        /*0180*/ 	.word	0x000000ff
        /*0184*/ 	.word	0x00000020
        /*0188*/ 	.short	0x0100
        /*018a*/ 	.byte	0x04
	.zero		1


	//   ....[9]....
        /*018c*/ 	.word	0x00000670
        /*0190*/ 	.word	0x000000ff
        /*0194*/ 	.word	0x00000060
        /*0198*/ 	.short	0x0100
        /*019a*/ 	.byte	0x04
	.zero		1


	//   ....[10]....
        /*019c*/ 	.word	0x00000680
        /*01a0*/ 	.word	0x000000ff
        /*01a4*/ 	.word	0x00000028
        /*01a8*/ 	.short	0x0100
        /*01aa*/ 	.byte	0x04
	.zero		1


	//   ....[11]....
        /*01ac*/ 	.word	0x00000690
        /*01b0*/ 	.word	0x000000ff
        /*01b4*/ 	.word	0x00000068
        /*01b8*/ 	.short	0x0100
        /*01ba*/ 	.byte	0x04
	.zero		1


	//   ....[12]....
        /*01bc*/ 	.word	0x000006a0
        /*01c0*/ 	.word	0x000000ff
        /*01c4*/ 	.word	0x00000030
        /*01c8*/ 	.short	0x0100
        /*01ca*/ 	.byte	0x04
	.zero		1


	//   ....[13]....
        /*01cc*/ 	.word	0x000006b0
        /*01d0*/ 	.word	0x000000ff
        /*01d4*/ 	.word	0x00000070
        /*01d8*/ 	.short	0x0100
        /*01da*/ 	.byte	0x04
	.zero		1


	//   ....[14]....
        /*01dc*/ 	.word	0x000006c0
        /*01e0*/ 	.word	0x000000ff
        /*01e4*/ 	.word	0x00000038
        /*01e8*/ 	.short	0x0100
        /*01ea*/ 	.byte	0x04
	.zero		1


	//   ....[15]....
        /*01ec*/ 	.word	0x000006d0
        /*01f0*/ 	.word	0x000000ff
        /*01f4*/ 	.word	0x00000078
        /*01f8*/ 	.short	0x0100
        /*01fa*/ 	.byte	0x04
	.zero		1


	//   ....[16]....
        /*01fc*/ 	.word	0x00000800
        /*0200*/ 	.word	0x000000ff
        /*0204*/ 	.word	0x00000080
        /*0208*/ 	.short	0x0100
        /*020a*/ 	.byte	0x04
	.zero		1


	//   ....[17]....
        /*020c*/ 	.word	0x00000810
        /*0210*/ 	.word	0x000000ff
        /*0214*/ 	.word	0x000000a0
        /*0218*/ 	.short	0x0100
        /*021a*/ 	.byte	0x04
	.zero		1


	//   ....[18]....
        /*021c*/ 	.word	0x00000820
        /*0220*/ 	.word	0x000000ff
        /*0224*/ 	.word	0x00000088
        /*0228*/ 	.short	0x0100
        /*022a*/ 	.byte	0x04
	.zero		1


	//   ....[19]....
        /*022c*/ 	.word	0x00000830
        /*0230*/ 	.word	0x000000ff
        /*0234*/ 	.word	0x000000a8
        /*0238*/ 	.short	0x0100
        /*023a*/ 	.byte	0x04
	.zero		1


	//   ....[20]....
        /*023c*/ 	.word	0x00000840
        /*0240*/ 	.word	0x000000ff
        /*0244*/ 	.word	0x00000090
        /*0248*/ 	.short	0x0100
        /*024a*/ 	.byte	0x04
	.zero		1


	//   ....[21]....
        /*024c*/ 	.word	0x00000850
        /*0250*/ 	.word	0x000000ff
        /*0254*/ 	.word	0x000000b0
        /*0258*/ 	.short	0x0100
        /*025a*/ 	.byte	0x04
	.zero		1


	//   ....[22]....
        /*025c*/ 	.word	0x00000860
        /*0260*/ 	.word	0x000000ff
        /*0264*/ 	.word	0x00000098
        /*0268*/ 	.short	0x0100
        /*026a*/ 	.byte	0x04
	.zero		1


	//   ....[23]....
        /*026c*/ 	.word	0x00000870
        /*0270*/ 	.word	0x000000ff
        /*0274*/ 	.word	0x000000b8
        /*0278*/ 	.short	0x0100
        /*027a*/ 	.byte	0x04
	.zero		1


	//   ....[24]....
        /*027c*/ 	.word	0x00000960
        /*0280*/ 	.word	0x000000ff
        /*0284*/ 	.word	0x000000c0
        /*0288*/ 	.short	0x0100
        /*028a*/ 	.byte	0x06
	.zero		1


	//   ....[25]....
        /*028c*/ 	.word	0x00000970
        /*0290*/ 	.word	0x000000ff
        /*0294*/ 	.word	0x000000c8
        /*0298*/ 	.short	0x0100
        /*029a*/ 	.byte	0x06
	.zero		1


	//   ....[26]....
        /*029c*/ 	.word	0x00000ab0
        /*02a0*/ 	.word	0x000000ff
        /*02a4*/ 	.word	0x000000d0
        /*02a8*/ 	.short	0x0100
        /*02aa*/ 	.byte	0x06
	.zero		1


	//   ....[27]....
        /*02ac*/ 	.word	0x00000ac0
        /*02b0*/ 	.word	0x000000ff
        /*02b4*/ 	.word	0x000000d8
        /*02b8*/ 	.short	0x0100
        /*02ba*/ 	.byte	0x06
	.zero		1


	//   ....[28]....
        /*02bc*/ 	.word	0x00000c10
        /*02c0*/ 	.word	0x000000ff
        /*02c4*/ 	.word	0x000000e0
        /*02c8*/ 	.short	0x0100
        /*02ca*/ 	.byte	0x04
	.zero		1


	//   ....[29]....
        /*02cc*/ 	.word	0x00000c20
        /*02d0*/ 	.word	0x000000ff
        /*02d4*/ 	.word	0x000000f0
        /*02d8*/ 	.short	0x0100
        /*02da*/ 	.byte	0x04
	.zero		1


	//   ....[30]....
        /*02dc*/ 	.word	0x00000c30
        /*02e0*/ 	.word	0x000000ff
        /*02e4*/ 	.word	0x000000e8
        /*02e8*/ 	.short	0x0100
        /*02ea*/ 	.byte	0x04
	.zero		1


	//   ....[31]....
        /*02ec*/ 	.word	0x00000c40
        /*02f0*/ 	.word	0x000000ff
        /*02f4*/ 	.word	0x000000f8
        /*02f8*/ 	.short	0x0100
        /*02fa*/ 	.byte	0x04
	.zero		1


	//   ....[32]....
        /*02fc*/ 	.word	0x000015c0
        /*0300*/ 	.word	0x000000ff
        /*0304*/ 	.word	0x00000040
        /*0308*/ 	.short	0x010a
        /*030a*/ 	.byte	0x04
	.zero		1


	//   ....[33]....
        /*030c*/ 	.word	0x000018e0
        /*0310*/ 	.word	0x000000ff
        /*0314*/ 	.word	0x00000040
        /*0318*/ 	.short	0x010a
        /*031a*/ 	.byte	0x11
	.zero		1


	//   ....[34]....
        /*031c*/ 	.word	0x00001a50
        /*0320*/ 	.word	0x000000ff
        /*0324*/ 	.word	0x00000040
        /*0328*/ 	.short	0x010a
        /*032a*/ 	.byte	0x08
	.zero		1


	//   ....[35]....
        /*032c*/ 	.word	0x00001ce0
        /*0330*/ 	.word	0x000000ff
        /*0334*/ 	.word	0x000000c8
        /*0338*/ 	.short	0x0101
        /*033a*/ 	.byte	0x29
	.zero		1


	//   ....[36]....
        /*033c*/ 	.word	0x00001d10
        /*0340*/ 	.word	0x000000ff
        /*0344*/ 	.word	0x00000040
        /*0348*/ 	.short	0x010a
        /*034a*/ 	.byte	0x04
	.zero		1


	//   ....[37]....
        /*034c*/ 	.word	0x00002000
        /*0350*/ 	.word	0x000000ff
        /*0354*/ 	.word	0x00000040
        /*0358*/ 	.short	0x010a
        /*035a*/ 	.byte	0x09
	.zero		1


	//   ....[38]....
        /*035c*/ 	.word	0x00002170
        /*0360*/ 	.word	0x000000ff
        /*0364*/ 	.word	0x00000040
        /*0368*/ 	.short	0x010a
        /*036a*/ 	.byte	0x08
	.zero		1


	//   ....[39]....
        /*036c*/ 	.word	0x00002450
        /*0370*/ 	.word	0x000000ff
        /*0374*/ 	.word	0x000000d0
        /*0378*/ 	.short	0x010a
        /*037a*/ 	.byte	0x29
	.zero		1


	//   ....[40]....
        /*037c*/ 	.word	0x00002510
        /*0380*/ 	.word	0x000000ff
        /*0384*/ 	.word	0x00000000
        /*0388*/ 	.short	0x0101
        /*038a*/ 	.byte	0x04
	.zero		1


	//   ....[41]....
        /*038c*/ 	.word	0x00002b10
        /*0390*/ 	.word	0x000000ff
        /*0394*/ 	.word	0x00000000
        /*0398*/ 	.short	0x010a
        /*039a*/ 	.byte	0x04
	.zero		1


	//   ....[42]....
        /*039c*/ 	.word	0x00002bb0
        /*03a0*/ 	.word	0x000000ff
        /*03a4*/ 	.word	0x00000000
        /*03a8*/ 	.short	0x010a
        /*03aa*/ 	.byte	0x05
	.zero		1


	//   ....[43]....
        /*03ac*/ 	.word	0x00002c50
        /*03b0*/ 	.word	0x000000ff
        /*03b4*/ 	.word	0x00000000
        /*03b8*/ 	.short	0x010a
        /*03ba*/ 	.byte	0x05
	.zero		1


	//   ....[44]....
        /*03bc*/ 	.word	0x00002cf0
        /*03c0*/ 	.word	0x000000ff
        /*03c4*/ 	.word	0x00000000
        /*03c8*/ 	.short	0x010a
        /*03ca*/ 	.byte	0x05
	.zero		1


	//   ....[45]....
        /*03cc*/ 	.word	0x00002d90
        /*03d0*/ 	.word	0x000000ff
        /*03d4*/ 	.word	0x00000000
        /*03d8*/ 	.short	0x010a
        /*03da*/ 	.byte	0x05
	.zero		1


	//   ....[46]....
        /*03dc*/ 	.word	0x00002e30
        /*03e0*/ 	.word	0x000000ff
        /*03e4*/ 	.word	0x00000000
        /*03e8*/ 	.short	0x010a
        /*03ea*/ 	.byte	0x05
	.zero		1


	//   ....[47]....
        /*03ec*/ 	.word	0x00002ed0
        /*03f0*/ 	.word	0x000000ff
        /*03f4*/ 	.word	0x00000000
        /*03f8*/ 	.short	0x010a
        /*03fa*/ 	.byte	0x05
	.zero		1


	//   ....[48]....
        /*03fc*/ 	.word	0x00002f80
        /*0400*/ 	.word	0x00000000
        /*0404*/ 	.word	0x00000000
        /*0408*/ 	.short	0x010a
        /*040a*/ 	.byte	0xff
	.zero		1


	//   ....[49]....
        /*040c*/ 	.word	0x000030d0
        /*0410*/ 	.word	0x000000ff
        /*0414*/ 	.word	0x000000d8
        /*0418*/ 	.short	0x010a
        /*041a*/ 	.byte	0x04
	.zero		1


	//   ....[50]....
        /*041c*/ 	.word	0x00003170
        /*0420*/ 	.word	0x000000ff
        /*0424*/ 	.word	0x000000d0
        /*0428*/ 	.short	0x010a
        /*042a*/ 	.byte	0x04
	.zero		1


	//   ....[51]....
        /*042c*/ 	.word	0x00003210
        /*0430*/ 	.word	0x000000ff
        /*0434*/ 	.word	0x00000000
        /*0438*/ 	.short	0x0101
        /*043a*/ 	.byte	0x05
	.zero		1


	//   ....[52]....
        /*043c*/ 	.word	0x00003250
        /*0440*/ 	.word	0x000000ff
        /*0444*/ 	.word	0x000000d8
        /*0448*/ 	.short	0x0106
        /*044a*/ 	.byte	0x04
	.zero		1


	//   ....[53]....
        /*044c*/ 	.word	0x00003290
        /*0450*/ 	.word	0x00000000
        /*0454*/ 	.word	0x000000d8
        /*0458*/ 	.short	0x010a
        /*045a*/ 	.byte	0xff
	.zero		1


	//   ....[54]....
        /*045c*/ 	.word	0x00003800
        /*0460*/ 	.word	0x000000ff
        /*0464*/ 	.word	0x000000d0
        /*0468*/ 	.short	0x010a
        /*046a*/ 	.byte	0x14
	.zero		1


	//   ....[55]....
        /*046c*/ 	.word	0x000038b0
        /*0470*/ 	.word	0x000000ff
        /*0474*/ 	.word	0x00000000
        /*0478*/ 	.short	0x0101
        /*047a*/ 	.byte	0x19
	.zero		1


	//   ....[56]....
        /*047c*/ 	.word	0x000038c0
        /*0480*/ 	.word	0x000000ff
        /*0484*/ 	.word	0x000000f0
        /*0488*/ 	.short	0x010a
        /*048a*/ 	.byte	0x18
	.zero		1


	//   ....[57]....
        /*048c*/ 	.word	0x00003960
        /*0490*/ 	.word	0x000000ff
        /*0494*/ 	.word	0x00000000
        /*0498*/ 	.short	0x010a
        /*049a*/ 	.byte	0x04
	.zero		1


	//   ....[58]....
        /*049c*/ 	.word	0x000039c0
        /*04a0*/ 	.word	0x000000ff
        /*04a4*/ 	.word	0x00000000
        /*04a8*/ 	.short	0x010a
        /*04aa*/ 	.byte	0x12
	.zero		1


	//   ....[59]....
        /*04ac*/ 	.word	0x00003b10
        /*04b0*/ 	.word	0x000000ff
        /*04b4*/ 	.word	0x00000000
        /*04b8*/ 	.short	0x010a
        /*04ba*/ 	.byte	0x05
	.zero		1


	//   ....[60]....
        /*04bc*/ 	.word	0x00003e20
        /*04c0*/ 	.word	0x000000ff
        /*04c4*/ 	.word	0x00000000
        /*04c8*/ 	.short	0x010a
        /*04ca*/ 	.byte	0x04
	.zero		1


	//   ....[61]....
        /*04cc*/ 	.word	0x00003eb0
        /*04d0*/ 	.word	0x000000ff
        /*04d4*/ 	.word	0x00000000
        /*04d8*/ 	.short	0x010a
        /*04da*/ 	.byte	0x04
	.zero		1


	//   ....[62]....
        /*04dc*/ 	.word	0x00004480
        /*04e0*/ 	.word	0x000000ff
        /*04e4*/ 	.word	0x000000d0
        /*04e8*/ 	.short	0x010a
        /*04ea*/ 	.byte	0x14
	.zero		1


	//   ....[63]....
        /*04ec*/ 	.word	0x00004520
        /*04f0*/ 	.word	0x000000ff
        /*04f4*/ 	.word	0x00000000
        /*04f8*/ 	.short	0x0101
        /*04fa*/ 	.byte	0x2f
	.zero		1


	//   ....[64]....
        /*04fc*/ 	.word	0x00004a70
        /*0500*/ 	.word	0x000000ff
        /*0504*/ 	.word	0x000000c8
        /*0508*/ 	.short	0x010a
        /*050a*/ 	.byte	0x14
	.zero		1


	//   ....[65]....
        /*050c*/ 	.word	0x00004c10
        /*0510*/ 	.word	0x000000ff
        /*0514*/ 	.word	0x000000a0
        /*0518*/ 	.short	0x010a
        /*051a*/ 	.byte	0x14
	.zero		1


	//   ....[66]....
        /*051c*/ 	.word	0x00004ee0
        /*0520*/ 	.word	0x000000ff
        /*0524*/ 	.word	0x00000080
        /*0528*/ 	.short	0x010b
        /*052a*/ 	.byte	0x14
	.zero		1


	//   ....[67]....
        /*052c*/ 	.word	0x00004ef0
        /*0530*/ 	.word	0x000000ff
        /*0534*/ 	.word	0x00000000
        /*0538*/ 	.short	0x0101
        /*053a*/ 	.byte	0x35
	.zero		1


	//   ....[68]....
        /*053c*/ 	.word	0x00004f10
        /*0540*/ 	.word	0x000000ff
        /*0544*/ 	.word	0x000000a8
        /*0548*/ 	.short	0x010a
        /*054a*/ 	.byte	0x14
	.zero		1


	//   ....[69]....
        /*054c*/ 	.word	0x00005060
        /*0550*/ 	.word	0x000000ff
        /*0554*/ 	.word	0x00000088
        /*0558*/ 	.short	0x010b
        /*055a*/ 	.byte	0x14
	.zero		1


	//   ....[70]....
        /*055c*/ 	.word	0x00005070
        /*0560*/ 	.word	0x000000ff
        /*0564*/ 	.word	0x00000000
        /*0568*/ 	.short	0x0101
        /*056a*/ 	.byte	0x32
	.zero		1


	//   ....[71]....
        /*056c*/ 	.word	0x00005090
        /*0570*/ 	.word	0x000000ff
        /*0574*/ 	.word	0x000000b0
        /*0578*/ 	.short	0x010a
        /*057a*/ 	.byte	0x14
	.zero		1


	//   ....[72]....
        /*057c*/ 	.word	0x00005200
        /*0580*/ 	.word	0x000000ff
        /*0584*/ 	.word	0x00000090
        /*0588*/ 	.short	0x010b
        /*058a*/ 	.byte	0x14
	.zero		1


	//   ....[73]....
        /*058c*/ 	.word	0x00005210
        /*0590*/ 	.word	0x000000ff
        /*0594*/ 	.word	0x00000000
        /*0598*/ 	.short	0x0101
        /*059a*/ 	.byte	0x31
	.zero		1


	//   ....[74]....
        /*059c*/ 	.word	0x00005220
        /*05a0*/ 	.word	0x000000ff
        /*05a4*/ 	.word	0x000000b8
        /*05a8*/ 	.short	0x010a
        /*05aa*/ 	.byte	0x14
	.zero		1


	//   ....[75]....
        /*05ac*/ 	.word	0x000053d0
        /*05b0*/ 	.word	0x000000ff
        /*05b4*/ 	.word	0x00000098
        /*05b8*/ 	.short	0x010b
        /*05ba*/ 	.byte	0x14
	.zero		1


	//   ....[76]....
        /*05bc*/ 	.word	0x000053e0
        /*05c0*/ 	.word	0x000000ff
        /*05c4*/ 	.word	0x00000000
        /*05c8*/ 	.short	0x0101
        /*05ca*/ 	.byte	0x30
	.zero		1


	//   ....[77]....
        /*05cc*/ 	.word	0x00005410
        /*05d0*/ 	.word	0x000000ff
        /*05d4*/ 	.word	0x000000a0
        /*05d8*/ 	.short	0x010a
        /*05da*/ 	.byte	0x14
	.zero		1


	//   ....[78]....
        /*05dc*/ 	.word	0x00005430
        /*05e0*/ 	.word	0x000000ff
        /*05e4*/ 	.word	0x000000a8
        /*05e8*/ 	.short	0x010a
        /*05ea*/ 	.byte	0x14
	.zero		1


	//   ....[79]....
        /*05ec*/ 	.word	0x00005450
        /*05f0*/ 	.word	0x000000ff
        /*05f4*/ 	.word	0x000000b0
        /*05f8*/ 	.short	0x010a
        /*05fa*/ 	.byte	0x14
	.zero		1


	//   ....[80]....
        /*05fc*/ 	.word	0x00005490
        /*0600*/ 	.word	0x00000000
        /*0604*/ 	.word	0x000000b8
        /*0608*/ 	.short	0x010a
        /*060a*/ 	.byte	0xff
	.zero		1


	//   ....[81]....
        /*060c*/ 	.word	0x00005810
        /*0610*/ 	.word	0x000000ff
        /*0614*/ 	.word	0x000000d0
        /*0618*/ 	.short	0x010a
        /*061a*/ 	.byte	0x31
	.zero		1


	//   ....[82]....
        /*061c*/ 	.word	0x000058e0
        /*0620*/ 	.word	0x000000ff
        /*0624*/ 	.word	0x00000000
        /*0628*/ 	.short	0x0101
        /*062a*/ 	.byte	0x04
	.zero		1


	//   ....[83]....
        /*062c*/ 	.word	0x00006560
        /*0630*/ 	.word	0x000000ff
        /*0634*/ 	.word	0x00000080
        /*0638*/ 	.short	0x010a
        /*063a*/ 	.byte	0x31
	.zero		1


	//   ....[84]....
        /*063c*/ 	.word	0x00006600
        /*0640*/ 	.word	0x00000059
        /*0644*/ 	.word	0x000000e0
        /*0648*/ 	.short	0x010a
        /*064a*/ 	.byte	0xff
	.zero		1


	//   ....[85]....
        /*064c*/ 	.word	0x00006820
        /*0650*/ 	.word	0x000000ff
        /*0654*/ 	.word	0x00000080
        /*0658*/ 	.short	0x010a
        /*065a*/ 	.byte	0x31
	.zero		1


	//   ....[86]....
        /*065c*/ 	.word	0x00006910
        /*0660*/ 	.word	0x00000059
        /*0664*/ 	.word	0x000000e0
        /*0668*/ 	.short	0x010a
        /*066a*/ 	.byte	0xff
	.zero		1


	//   ....[87]....
        /*066c*/ 	.word	0x00007110
        /*0670*/ 	.word	0x00000000
        /*0674*/ 	.word	0x00000000
        /*0678*/ 	.short	0x0101
        /*067a*/ 	.byte	0xff
	.zero		1


	//   ....[88]....
        /*067c*/ 	.word	0x00007120
        /*0680*/ 	.word	0x00000003
        /*0684*/ 	.word	0x00000080
        /*0688*/ 	.short	0x010a
        /*068a*/ 	.byte	0xff
	.zero		1


	//   ....[89]....
        /*068c*/ 	.word	0x00007200
        /*0690*/ 	.word	0x00000003
        /*0694*/ 	.word	0x00000080
        /*0698*/ 	.short	0x010a
        /*069a*/ 	.byte	0xff
	.zero		1


	//   ....[90]....
        /*069c*/ 	.word	0x00007a90
        /*06a0*/ 	.word	0x0000000e
        /*06a4*/ 	.word	0x00000000
        /*06a8*/ 	.short	0x0101
        /*06aa*/ 	.byte	0xff
	.zero		1


	//   ....[91]....
        /*06ac*/ 	.word	0x00007ab0
        /*06b0*/ 	.word	0x00000028
        /*06b4*/ 	.word	0x00000080
        /*06b8*/ 	.short	0x010a
        /*06ba*/ 	.byte	0xff
	.zero		1


	//   ....[92]....
        /*06bc*/ 	.word	0x00007b80
        /*06c0*/ 	.word	0x00000028
        /*06c4*/ 	.word	0x00000080
        /*06c8*/ 	.short	0x010a
        /*06ca*/ 	.byte	0xff
	.zero		1


	//   ....[93]....
        /*06cc*/ 	.word	0x00008400
        /*06d0*/ 	.word	0x0000000e
        /*06d4*/ 	.word	0x00000000
        /*06d8*/ 	.short	0x0101
        /*06da*/ 	.byte	0xff
	.zero		1


	//   ....[94]....
        /*06dc*/ 	.word	0x00008420
        /*06e0*/ 	.word	0x00000003
        /*06e4*/ 	.word	0x00000080
        /*06e8*/ 	.short	0x010a
        /*06ea*/ 	.byte	0xff
	.zero		1


	//   ....[95]....
        /*06ec*/ 	.word	0x000084f0
        /*06f0*/ 	.word	0x00000003
        /*06f4*/ 	.word	0x00000080
        /*06f8*/ 	.short	0x010a
        /*06fa*/ 	.byte	0xff
	.zero		1


	//   ....[96]....
        /*06fc*/ 	.word	0x000089d0
        /*0700*/ 	.word	0x000000ff
        /*0704*/ 	.word	0x00000000
        /*0708*/ 	.short	0x0101
        /*070a*/ 	.byte	0x04
	.zero		1


	//   ....[97]....
        /*070c*/ 	.word	0x00008de0
        /*0710*/ 	.word	0x00000002
        /*0714*/ 	.word	0x00000000
        /*0718*/ 	.short	0x0101
        /*071a*/ 	.byte	0xff
	.zero		1


	//   ....[98]....
        /*071c*/ 	.word	0x00009060
        /*0720*/ 	.word	0x000000ff
        /*0724*/ 	.word	0x00000000
        /*0728*/ 	.short	0x0101
        /*072a*/ 	.byte	0x04
	.zero		1


	//   ....[99]....
        /*072c*/ 	.word	0x00009090
        /*0730*/ 	.word	0x00000000
        /*0734*/ 	.word	0x00000040
        /*0738*/ 	.short	0x010a
        /*073a*/ 	.byte	0xff
	.zero		1


	//   ....[100]....
        /*073c*/ 	.word	0x000090f0
        /*0740*/ 	.word	0x00000000
        /*0744*/ 	.word	0x00000040
        /*0748*/ 	.short	0x010a
        /*074a*/ 	.byte	0xff
	.zero		1


	//   ....[101]....
        /*074c*/ 	.word	0x00009150
        /*0750*/ 	.word	0x00000000
        /*0754*/ 	.word	0x000000d0
        /*0758*/ 	.short	0x010a
        /*075a*/ 	.byte	0xff
	.zero		1


	//   ....[102]....
        /*075c*/ 	.word	0x000091b0
        /*0760*/ 	.word	0x00000000
        /*0764*/ 	.word	0x00000000
        /*0768*/ 	.short	0x010a
        /*076a*/ 	.byte	0xff
	.zero		1


	//   ....[103]....
        /*076c*/ 	.word	0x00009210
        /*0770*/ 	.word	0x00000000
        /*0774*/ 	.word	0x00000000
        /*0778*/ 	.short	0x010a
        /*077a*/ 	.byte	0xff
	.zero		1


	//   ....[104]....
        /*077c*/ 	.word	0x00009270
        /*0780*/ 	.word	0x00000000
        /*0784*/ 	.word	0x00000000
        /*0788*/ 	.short	0x010a
        /*078a*/ 	.byte	0xff
	.zero		1


	//   ....[105]....
        /*078c*/ 	.word	0x000092d0
        /*0790*/ 	.word	0x00000000
        /*0794*/ 	.word	0x00000000
        /*0798*/ 	.short	0x010a
        /*079a*/ 	.byte	0xff
	.zero		1


	//   ....[106]....
        /*079c*/ 	.word	0x00009330
        /*07a0*/ 	.word	0x00000000
        /*07a4*/ 	.word	0x00000000
        /*07a8*/ 	.short	0x010a
        /*07aa*/ 	.byte	0xff
	.zero		1


	//   ....[107]....
        /*07ac*/ 	.word	0x00009390
        /*07b0*/ 	.word	0x00000000
        /*07b4*/ 	.word	0x00000000
        /*07b8*/ 	.short	0x010a
        /*07ba*/ 	.byte	0xff
	.zero		1


	//   ....[108]....
        /*07bc*/ 	.word	0x000093f0
        /*07c0*/ 	.word	0x00000000
        /*07c4*/ 	.word	0x00000000
        /*07c8*/ 	.short	0x010a
        /*07ca*/ 	.byte	0xff
	.zero		1


	//   ....[109]....
        /*07cc*/ 	.word	0x00009450
        /*07d0*/ 	.word	0x00000004
        /*07d4*/ 	.word	0x000000d8
        /*07d8*/ 	.short	0x010a
        /*07da*/ 	.byte	0xff
	.zero		1


	//   ....[110]....
        /*07dc*/ 	.word	0x000094b0
        /*07e0*/ 	.word	0x00000004
        /*07e4*/ 	.word	0x000000d0
        /*07e8*/ 	.short	0x010a
        /*07ea*/ 	.byte	0xff
	.zero		1


	//   ....[111]....
        /*07ec*/ 	.word	0x00009510
        /*07f0*/ 	.word	0x00000000
        /*07f4*/ 	.word	0x000000d0
        /*07f8*/ 	.short	0x010a
        /*07fa*/ 	.byte	0xff
	.zero		1


	//   ....[112]....
        /*07fc*/ 	.word	0x00009570
        /*0800*/ 	.word	0x00000005
        /*0804*/ 	.word	0x000000f0
        /*0808*/ 	.short	0x010a
        /*080a*/ 	.byte	0xff
	.zero		1


	//   ....[113]....
        /*080c*/ 	.word	0x000095d0
        /*0810*/ 	.word	0x00000000
        /*0814*/ 	.word	0x00000000
        /*0818*/ 	.short	0x010a
        /*081a*/ 	.byte	0xff
	.zero		1


	//   ....[114]....
        /*081c*/ 	.word	0x00009630
        /*0820*/ 	.word	0x00000000
        /*0824*/ 	.word	0x00000000
        /*0828*/ 	.short	0x010a
        /*082a*/ 	.byte	0xff
	.zero		1


	//   ....[115]....
        /*082c*/ 	.word	0x00009690
        /*0830*/ 	.word	0x00000000
        /*0834*/ 	.word	0x00000000
        /*0838*/ 	.short	0x010a
        /*083a*/ 	.byte	0xff
	.zero		1


	//   ....[116]....
        /*083c*/ 	.word	0x000096f0
        /*0840*/ 	.word	0x00000000
        /*0844*/ 	.word	0x000000d0
        /*0848*/ 	.short	0x010a
        /*084a*/ 	.byte	0xff
	.zero		1


	//   ....[117]....
        /*084c*/ 	.word	0x00009750
        /*0850*/ 	.word	0x00000000
        /*0854*/ 	.word	0x000000c8
        /*0858*/ 	.short	0x010a
        /*085a*/ 	.byte	0xff
	.zero		1


	//   ....[118]....
        /*085c*/ 	.word	0x000097b0
        /*0860*/ 	.word	0x00000002
        /*0864*/ 	.word	0x000000a0
        /*0868*/ 	.short	0x010a
        /*086a*/ 	.byte	0xff
	.zero		1


	//   ....[119]....
        /*086c*/ 	.word	0x00009810
        /*0870*/ 	.word	0x00000002
        /*0874*/ 	.word	0x000000a8
        /*0878*/ 	.short	0x010a
        /*087a*/ 	.byte	0xff
	.zero		1


	//   ....[120]....
        /*087c*/ 	.word	0x00009870
        /*0880*/ 	.word	0x00000002
        /*0884*/ 	.word	0x000000b0
        /*0888*/ 	.short	0x010a
        /*088a*/ 	.byte	0xff
	.zero		1


	//   ....[121]....
        /*088c*/ 	.word	0x000098d0
        /*0890*/ 	.word	0x00000000
        /*0894*/ 	.word	0x000000b8
        /*0898*/ 	.short	0x010a
        /*089a*/ 	.byte	0xff
	.zero		1


	//   ....[122]....
        /*089c*/ 	.word	0x00009930
        /*08a0*/ 	.word	0x00000000
        /*08a4*/ 	.word	0x000000a0
        /*08a8*/ 	.short	0x010a
        /*08aa*/ 	.byte	0xff
	.zero		1


	//   ....[123]....
        /*08ac*/ 	.word	0x00009990
        /*08b0*/ 	.word	0x00000000
        /*08b4*/ 	.word	0x000000a8
        /*08b8*/ 	.short	0x010a
        /*08ba*/ 	.byte	0xff
	.zero		1


	//   ....[124]....
        /*08bc*/ 	.word	0x000099f0
        /*08c0*/ 	.word	0x00000000
        /*08c4*/ 	.word	0x000000b0
        /*08c8*/ 	.short	0x010a
        /*08ca*/ 	.byte	0xff
	.zero		1


	//   ....[125]....
        /*08cc*/ 	.word	0x00009a50
        /*08d0*/ 	.word	0x00000000
        /*08d4*/ 	.word	0x000000d0
        /*08d8*/ 	.short	0x010a
        /*08da*/ 	.byte	0xff
	.zero		1


	//   ....[126]....
        /*08dc*/ 	.word	0x00009ab0
        /*08e0*/ 	.word	0x00000002
        /*08e4*/ 	.word	0x00000080
        /*08e8*/ 	.short	0x010a
        /*08ea*/ 	.byte	0xff
	.zero		1


	//   ....[127]....
        /*08ec*/ 	.word	0x00009b00
        /*08f0*/ 	.word	0x00000059
        /*08f4*/ 	.word	0x000000e0
        /*08f8*/ 	.short	0x010a
        /*08fa*/ 	.byte	0xff
	.zero		1


	//   ....[128]....
        /*08fc*/ 	.word	0x00009b50
        /*0900*/ 	.word	0x00000003
        /*0904*/ 	.word	0x00000080
        /*0908*/ 	.short	0x010a
        /*090a*/ 	.byte	0xff
	.zero		1


	//   ....[129]....
        /*090c*/ 	.word	0x00009ba0
        /*0910*/ 	.word	0x00000028
        /*0914*/ 	.word	0x00000080
        /*0918*/ 	.short	0x010a
        /*091a*/ 	.byte	0xff
	.zero		1


	//   ....[130]....
        /*091c*/ 	.word	0x00009bf0
        /*0920*/ 	.word	0x00000003
        /*0924*/ 	.word	0x00000080
        /*0928*/ 	.short	0x010a
        /*092a*/ 	.byte	0xff
	.zero		1


	//----- nvinfo : EIATTR_NUM_MBARRIERS
	.align		4
.L_47:
        /*092c*/ 	.byte	0x03, 0x38
        /*092e*/ 	.short	0x0020


	//----- nvinfo : EIATTR_EXIT_INSTR_OFFSETS
	.align		4
        /*0930*/ 	.byte	0x04, 0x1c
        /*0932*/ 	.short	(.L_49 - .L_48)


	//   ....[0]....
.L_48:
        /*0934*/ 	.word	0x00002fb0


	//   ....[1]....
        /*0938*/ 	.word	0x00003260


	//   ....[2]....
        /*093c*/ 	.word	0x000032c0


	//   ....[3]....
        /*0940*/ 	.word	0x00004120


	//   ....[4]....
        /*0944*/ 	.word	0x000054c0


	//   ....[5]....
        /*0948*/ 	.word	0x00005500


	//   ....[6]....
        /*094c*/ 	.word	0x00008f40


	//   ....[7]....
        /*0950*/ 	.word	0x00008fc0


	//   ....[8]....
        /*0954*/ 	.word	0x00008ff0


	//   ....[9]....
        /*0958*/ 	.word	0x00009070


	//----- nvinfo : EIATTR_MAX_THREADS
	.align		4
.L_49:
        /*095c*/ 	.byte	0x04, 0x05
        /*095e*/ 	.short	(.L_51 - .L_50)
.L_50:
        /*0960*/ 	.word	0x00000100
        /*0964*/ 	.word	0x00000001
        /*0968*/ 	.word	0x00000001


	//----- nvinfo : EIATTR_CRS_STACK_SIZE
	.align		4
.L_51:
        /*096c*/ 	.byte	0x04, 0x1e
        /*096e*/ 	.short	(.L_53 - .L_52)
.L_52:
        /*0970*/ 	.word	0x00000000


	//----- nvinfo : EIATTR_CBANK_PARAM_SIZE
	.align		4
.L_53:
        /*0974*/ 	.byte	0x03, 0x19
        /*0976*/ 	.short	0x0900


	//----- nvinfo : EIATTR_PARAM_CBANK
	.align		4
        /*0978*/ 	.byte	0x04, 0x0a
        /*097a*/ 	.short	(.L_55 - .L_54)
	.align		4
.L_54:
        /*097c*/ 	.word	index@(.nv.constant0._ZN7cutlass13device_kernelINS_4conv6kernel13ConvUniversalINS1_16ConvProblemShapeILNS1_8OperatorE1ELi3EEENS1_10collective14CollectiveConvINS1_47MainloopSm100TmaUmmaWarpSpecializedImplicitGemmILS5_1ELi8ELi3ELi1ELi2EN4cute5tupleIJNSA_1CILi1EEESD_SD_EEEEENSB_IJNSC_ILi128EEENSC_ILi64EEENSB_IJNSC_ILi32EEEEEEEEENS_10tfloat32_tESL_NSA_8TiledMMAINSA_8MMA_AtomIJNSA_17SM100_MMA_TF32_SSISL_SL_fLi128ELi64ELNSA_4UMMA5MajorE0ELSQ_1ELNSP_7ScaleInE0ELSR_0EEEEEENSA_6LayoutISE_NSB_IJNSC_ILi0EEESV_SV_EEEEENSB_IJNSA_10UnderscoreESY_SY_EEEEENS7_6detail27Sm100ImplicitGemmTileTraitsINSA_20SM90_TMA_LOAD_IM2COLENSA_14ComposedLayoutINSA_7SwizzleILi3ELi4ELi3EEENSA_18smem_ptr_flag_bitsILi32EEENSU_INSB_IJNSC_ILi8EEESI_EEENSB_IJSI_SD_EEEEEEEvEENS12_INSA_13SM90_TMA_LOADENS14_INS15_ILi2ELi5ELi2EEES18_NSU_INSB_IJSI_NSC_ILi4EEEEEENSB_IJSD_SI_EEEEEEEvEEEENS_8epilogue10collective18CollectiveEpilogueINS1O_23Sm100TmaWarpSpecializedILi4ELi2ELi16ELb1ELb0EEEJSK_NSB_IJNSU_ISG_SD_EENSU_INSC_ILi16EEESD_EEEEESL_NSB_IJNSB_IJllllEEESD_SV_EEESL_S1Y_NS1O_6fusion15FusionCallbacksIS1S_NS1Z_17LinearCombinationISL_fSL_fLNS_15FloatRoundStyleE2EEESK_S1W_JEEENSA_5SM1004TMEM4LOAD26SM100_TMEM_LOAD_32dp32b16xES13_NS14_INS15_ILi2ELi4ELi3EEES18_NSU_INSB_IJS19_S1U_EEENSB_IJS1U_SD_EEEEEEENSA_39AutoVectorizingCopyWithAssumedAlignmentILi128EEENSA_21SM90_TMA_STORE_IM2COLES2D_S2F_S2F_EEEvvEEEEvNT_6ParamsE)
        /*0980*/ 	.short	0x0380
        /*0982*/ 	.short	0x0900


	//----- nvinfo : EIATTR_SW_WAR
	.align		4
.L_55:
        /*0984*/ 	.byte	0x04, 0x36
        /*0986*/ 	.short	(.L_57 - .L_56)
.L_56:
        /*0988*/ 	.word	0x00000008
.L_57:


//--------------------- .nv.callgraph             --------------------------
	.section	.nv.callgraph,"",@"SHT_CUDA_CALLGRAPH"
	.align	4
	.sectionentsize	8
	.align		4
        /*0000*/ 	.word	0x00000000
	.align		4
        /*0004*/ 	.word	0xffffffff
	.align		4
        /*0008*/ 	.word	index@(_ZN7cutlass13device_kernelINS_4conv6kernel13ConvUniversalINS1_16ConvProblemShapeILNS1_8OperatorE1ELi3EEENS1_10collective14CollectiveConvINS1_47MainloopSm100TmaUmmaWarpSpecializedImplicitGemmILS5_1ELi8ELi3ELi1ELi2EN4cute5tupleIJNSA_1CILi1EEESD_SD_EEEEENSB_IJNSC_ILi128EEENSC_ILi64EEENSB_IJNSC_ILi32EEEEEEEEENS_10tfloat32_tESL_NSA_8TiledMMAINSA_8MMA_AtomIJNSA_17SM100_MMA_TF32_SSISL_SL_fLi128ELi64ELNSA_4UMMA5MajorE0ELSQ_1ELNSP_7ScaleInE0ELSR_0EEEEEENSA_6LayoutISE_NSB_IJNSC_ILi0EEESV_SV_EEEEENSB_IJNSA_10UnderscoreESY_SY_EEEEENS7_6detail27Sm100ImplicitGemmTileTraitsINSA_20SM90_TMA_LOAD_IM2COLENSA_14ComposedLayoutINSA_7SwizzleILi3ELi4ELi3EEENSA_18smem_ptr_flag_bitsILi32EEENSU_INSB_IJNSC_ILi8EEESI_EEENSB_IJSI_SD_EEEEEEEvEENS12_INSA_13SM90_TMA_LOADENS14_INS15_ILi2ELi5ELi2EEES18_NSU_INSB_IJSI_NSC_ILi4EEEEEENSB_IJSD_SI_EEEEEEEvEEEENS_8epilogue10collective18CollectiveEpilogueINS1O_23Sm100TmaWarpSpecializedILi4ELi2ELi16ELb1ELb0EEEJSK_NSB_IJNSU_ISG_SD_EENSU_INSC_ILi16EEESD_EEEEESL_NSB_IJNSB_IJllllEEESD_SV_EEESL_S1Y_NS1O_6fusion15FusionCallbacksIS1S_NS1Z_17LinearCombinationISL_fSL_fLNS_15FloatRoundStyleE2EEESK_S1W_JEEENSA_5SM1004TMEM4LOAD26SM100_TMEM_LOAD_32dp32b16xES13_NS14_INS15_ILi2ELi4ELi3EEES18_NSU_INSB_IJS19_S1U_EEENSB_IJS1U_SD_EEEEEEENSA_39AutoVectorizingCopyWithAssumedAlignmentILi128EEENSA_21SM90_TMA_STORE_IM2COLES2D_S2F_S2F_EEEvvEEEEvNT_6ParamsE)
	.align		4
        /*000c*/ 	.word	index@(__assertfail)
	.align		4
        /*0010*/ 	.word	0x00000000
	.align		4
        /*0014*/ 	.word	0xfffffffe
	.align		4
        /*0018*/ 	.word	0x00000000
	.align		4
        /*001c*/ 	.word	0xfffffffd
	.align		4
        /*0020*/ 	.word	0x00000000
	.align		4
        /*0024*/ 	.word	0xfffffffc


//--------------------- .nv.constant4             --------------------------
	.section	.nv.constant4,"a",@progbits
	.align	8
	.align		8
.nv.constant4:
        /*0000*/ 	.dword	__assertfail
	.align		8
        /*0008*/ 	.dword	__unnamed_1
	.align		8
        /*0010*/ 	.dword	__unnamed_2
	.align		8
        /*0018*/ 	.dword	_ZN39_INTERNAL_4c8283c0_4_k_cu_012f3305_32894cuda3std3__45__cpo5beginE
	.align		8
        /*0020*/ 	.dword	_ZN39_INTERNAL_4c8283c0_4_k_cu_012f3305_32894cuda3std3__45__cpo3endE
	.align		8
        /*0028*/ 	.dword	_ZN39_INTERNAL_4c8283c0_4_k_cu_012f3305_32894cuda3std3__45__cpo6cbeginE
	.align		8
        /*0030*/ 	.dword	_ZN39_INTERNAL_4c8283c0_4_k_cu_012f3305_32894cuda3std3__45__cpo4cendE
	.align		8
        /*0038*/ 	.dword	_ZN39_INTERNAL_4c8283c0_4_k_cu_012f3305_32894cuda3std3__441_GLOBAL__N__4c8283c0_4_k_cu_012f3305_32896ignoreE
	.align		8
        /*0040*/ 	.dword	_ZN39_INTERNAL_4c8283c0_4_k_cu_012f3305_32894cuda3std3__419piecewise_constructE
	.align		8
        /*0048*/ 	.dword	_ZN39_INTERNAL_4c8283c0_4_k_cu_012f3305_32894cuda3std3__48in_placeE
	.align		8
        /*0050*/ 	.dword	_ZN39_INTERNAL_4c8283c0_4_k_cu_012f3305_32894cuda3std6ranges3__45__cpo4swapE
	.align		8
        /*0058*/ 	.dword	_ZN39_INTERNAL_4c8283c0_4_k_cu_012f3305_32894cuda3std6ranges3__45__cpo9iter_moveE
	.align		8
        /*0060*/ 	.dword	_ZN39_INTERNAL_4c8283c0_4_k_cu_012f3305_32894cute7productE
	.align		8
        /*0068*/ 	.dword	_ZN39_INTERNAL_4c8283c0_4_k_cu_012f3305_32894cute1_E
	.align		8
        /*0070*/ 	.dword	$str$27
	.align		8
        /*0078*/ 	.dword	$str$28
	.align		8
        /*0080*/ 	.dword	$str$29
	.align		8
        /*0088*/ 	.dword	$str$30


//--------------------- .text._ZN7cutlass13device_kernelINS_4conv6kernel13ConvUniversalINS1_16ConvProblemShapeILNS1_8OperatorE1ELi3EEENS1_10collective14CollectiveConvINS1_47MainloopSm100TmaUmmaWarpSpecializedImplicitGemmILS5_1ELi8ELi3ELi1ELi2EN4cute5tupleIJNSA_1CILi1EEESD_SD_EEEEENSB_IJNSC_ILi128EEENSC_ILi64EEENSB_IJNSC_ILi32EEEEEEEEENS_10tfloat32_tESL_NSA_8TiledMMAINSA_8MMA_AtomIJNSA_17SM100_MMA_TF32_SSISL_SL_fLi128ELi64ELNSA_4UMMA5MajorE0ELSQ_1ELNSP_7ScaleInE0ELSR_0EEEEEENSA_6LayoutISE_NSB_IJNSC_ILi0EEESV_SV_EEEEENSB_IJNSA_10UnderscoreESY_SY_EEEEENS7_6detail27Sm100ImplicitGemmTileTraitsINSA_20SM90_TMA_LOAD_IM2COLENSA_14ComposedLayoutINSA_7SwizzleILi3ELi4ELi3EEENSA_18smem_ptr_flag_bitsILi32EEENSU_INSB_IJNSC_ILi8EEESI_EEENSB_IJSI_SD_EEEEEEEvEENS12_INSA_13SM90_TMA_LOADENS14_INS15_ILi2ELi5ELi2EEES18_NSU_INSB_IJSI_NSC_ILi4EEEEEENSB_IJSD_SI_EEEEEEEvEEEENS_8epilogue10collective18CollectiveEpilogueINS1O_23Sm100TmaWarpSpecializedILi4ELi2ELi16ELb1ELb0EEEJSK_NSB_IJNSU_ISG_SD_EENSU_INSC_ILi16EEESD_EEEEESL_NSB_IJNSB_IJllllEEESD_SV_EEESL_S1Y_NS1O_6fusion15FusionCallbacksIS1S_NS1Z_17LinearCombinationISL_fSL_fLNS_15FloatRoundStyleE2EEESK_S1W_JEEENSA_5SM1004TMEM4LOAD26SM100_TMEM_LOAD_32dp32b16xES13_NS14_INS15_ILi2ELi4ELi3EEES18_NSU_INSB_IJS19_S1U_EEENSB_IJS1U_SD_EEEEEEENSA_39AutoVectorizingCopyWithAssumedAlignmentILi128EEENSA_21SM90_TMA_STORE_IM2COLES2D_S2F_S2F_EEEvvEEEEvNT_6ParamsE --------------------------
	.section	.text._ZN7cutlass13device_kernelINS_4conv6kernel13ConvUniversalINS1_16ConvProblemShapeILNS1_8OperatorE1ELi3EEENS1_10collective14CollectiveConvINS1_47MainloopSm100TmaUmmaWarpSpecializedImplicitGemmILS5_1ELi8ELi3ELi1ELi2EN4cute5tupleIJNSA_1CILi1EEESD_SD_EEEEENSB_IJNSC_ILi128EEENSC_ILi64EEENSB_IJNSC_ILi32EEEEEEEEENS_10tfloat32_tESL_NSA_8TiledMMAINSA_8MMA_AtomIJNSA_17SM100_MMA_TF32_SSISL_SL_fLi128ELi64ELNSA_4UMMA5MajorE0ELSQ_1ELNSP_7ScaleInE0ELSR_0EEEEEENSA_6LayoutISE_NSB_IJNSC_ILi0EEESV_SV_EEEEENSB_IJNSA_10UnderscoreESY_SY_EEEEENS7_6detail27Sm100ImplicitGemmTileTraitsINSA_20SM90_TMA_LOAD_IM2COLENSA_14ComposedLayoutINSA_7SwizzleILi3ELi4ELi3EEENSA_18smem_ptr_flag_bitsILi32EEENSU_INSB_IJNSC_ILi8EEESI_EEENSB_IJSI_SD_EEEEEEEvEENS12_INSA_13SM90_TMA_LOADENS14_INS15_ILi2ELi5ELi2EEES18_NSU_INSB_IJSI_NSC_ILi4EEEEEENSB_IJSD_SI_EEEEEEEvEEEENS_8epilogue10collective18CollectiveEpilogueINS1O_23Sm100TmaWarpSpecializedILi4ELi2ELi16ELb1ELb0EEEJSK_NSB_IJNSU_ISG_SD_EENSU_INSC_ILi16EEESD_EEEEESL_NSB_IJNSB_IJllllEEESD_SV_EEESL_S1Y_NS1O_6fusion15FusionCallbacksIS1S_NS1Z_17LinearCombinationISL_fSL_fLNS_15FloatRoundStyleE2EEESK_S1W_JEEENSA_5SM1004TMEM4LOAD26SM100_TMEM_LOAD_32dp32b16xES13_NS14_INS15_ILi2ELi4ELi3EEES18_NSU_INSB_IJS19_S1U_EEENSB_IJS1U_SD_EEEEEEENSA_39AutoVectorizingCopyWithAssumedAlignmentILi128EEENSA_21SM90_TMA_STORE_IM2COLES2D_S2F_S2F_EEEvvEEEEvNT_6ParamsE,"ax",@progbits
	.align	128
.text._ZN7cutlass13device_kernelINS_4conv6kernel13ConvUniversalINS1_16ConvProblemShapeILNS1_8OperatorE1ELi3EEENS1_10collective14CollectiveConvINS1_47MainloopSm100TmaUmmaWarpSpecializedImplicitGemmILS5_1ELi8ELi3ELi1ELi2EN4cute5tupleIJNSA_1CILi1EEESD_SD_EEEEENSB_IJNSC_ILi128EEENSC_ILi64EEENSB_IJNSC_ILi32EEEEEEEEENS_10tfloat32_tESL_NSA_8TiledMMAINSA_8MMA_AtomIJNSA_17SM100_MMA_TF32_SSISL_SL_fLi128ELi64ELNSA_4UMMA5MajorE0ELSQ_1ELNSP_7ScaleInE0ELSR_0EEEEEENSA_6LayoutISE_NSB_IJNSC_ILi0EEESV_SV_EEEEENSB_IJNSA_10UnderscoreESY_SY_EEEEENS7_6detail27Sm100ImplicitGemmTileTraitsINSA_20SM90_TMA_LOAD_IM2COLENSA_14ComposedLayoutINSA_7SwizzleILi3ELi4ELi3EEENSA_18smem_ptr_flag_bitsILi32EEENSU_INSB_IJNSC_ILi8EEESI_EEENSB_IJSI_SD_EEEEEEEvEENS12_INSA_13SM90_TMA_LOADENS14_INS15_ILi2ELi5ELi2EEES18_NSU_INSB_IJSI_NSC_ILi4EEEEEENSB_IJSD_SI_EEEEEEEvEEEENS_8epilogue10collective18CollectiveEpilogueINS1O_23Sm100TmaWarpSpecializedILi4ELi2ELi16ELb1ELb0EEEJSK_NSB_IJNSU_ISG_SD_EENSU_INSC_ILi16EEESD_EEEEESL_NSB_IJNSB_IJllllEEESD_SV_EEESL_S1Y_NS1O_6fusion15FusionCallbacksIS1S_NS1Z_17LinearCombinationISL_fSL_fLNS_15FloatRoundStyleE2EEESK_S1W_JEEENSA_5SM1004TMEM4LOAD26SM100_TMEM_LOAD_32dp32b16xES13_NS14_INS15_ILi2ELi4ELi3EEES18_NSU_INSB_IJS19_S1U_EEENSB_IJS1U_SD_EEEEEEENSA_39AutoVectorizingCopyWithAssumedAlignmentILi128EEENSA_21SM90_TMA_STORE_IM2COLES2D_S2F_S2F_EEEvvEEEEvNT_6ParamsE:
        .type           _ZN7cutlass13device_kernelINS_4conv6kernel13ConvUniversalINS1_16ConvProblemShapeILNS1_8OperatorE1ELi3EEENS1_10collective14CollectiveConvINS1_47MainloopSm100TmaUmmaWarpSpecializedImplicitGemmILS5_1ELi8ELi3ELi1ELi2EN4cute5tupleIJNSA_1CILi1EEESD_SD_EEEEENSB_IJNSC_ILi128EEENSC_ILi64EEENSB_IJNSC_ILi32EEEEEEEEENS_10tfloat32_tESL_NSA_8TiledMMAINSA_8MMA_AtomIJNSA_17SM100_MMA_TF32_SSISL_SL_fLi128ELi64ELNSA_4UMMA5MajorE0ELSQ_1ELNSP_7ScaleInE0ELSR_0EEEEEENSA_6LayoutISE_NSB_IJNSC_ILi0EEESV_SV_EEEEENSB_IJNSA_10UnderscoreESY_SY_EEEEENS7_6detail27Sm100ImplicitGemmTileTraitsINSA_20SM90_TMA_LOAD_IM2COLENSA_14ComposedLayoutINSA_7SwizzleILi3ELi4ELi3EEENSA_18smem_ptr_flag_bitsILi32EEENSU_INSB_IJNSC_ILi8EEESI_EEENSB_IJSI_SD_EEEEEEEvEENS12_INSA_13SM90_TMA_LOADENS14_INS15_ILi2ELi5ELi2EEES18_NSU_INSB_IJSI_NSC_ILi4EEEEEENSB_IJSD_SI_EEEEEEEvEEEENS_8epilogue10collective18CollectiveEpilogueINS1O_23Sm100TmaWarpSpecializedILi4ELi2ELi16ELb1ELb0EEEJSK_NSB_IJNSU_ISG_SD_EENSU_INSC_ILi16EEESD_EEEEESL_NSB_IJNSB_IJllllEEESD_SV_EEESL_S1Y_NS1O_6fusion15FusionCallbacksIS1S_NS1Z_17LinearCombinationISL_fSL_fLNS_15FloatRoundStyleE2EEESK_S1W_JEEENSA_5SM1004TMEM4LOAD26SM100_TMEM_LOAD_32dp32b16xES13_NS14_INS15_ILi2ELi4ELi3EEES18_NSU_INSB_IJS19_S1U_EEENSB_IJS1U_SD_EEEEEEENSA_39AutoVectorizingCopyWithAssumedAlignmentILi128EEENSA_21SM90_TMA_STORE_IM2COLES2D_S2F_S2F_EEEvvEEEEvNT_6ParamsE,@function
        .size           _ZN7cutlass13device_kernelINS_4conv6kernel13ConvUniversalINS1_16ConvProblemShapeILNS1_8OperatorE1ELi3EEENS1_10collective14CollectiveConvINS1_47MainloopSm100TmaUmmaWarpSpecializedImplicitGemmILS5_1ELi8ELi3ELi1ELi2EN4cute5tupleIJNSA_1CILi1EEESD_SD_EEEEENSB_IJNSC_ILi128EEENSC_ILi64EEENSB_IJNSC_ILi32EEEEEEEEENS_10tfloat32_tESL_NSA_8TiledMMAINSA_8MMA_AtomIJNSA_17SM100_MMA_TF32_SSISL_SL_fLi128ELi64ELNSA_4UMMA5MajorE0ELSQ_1ELNSP_7ScaleInE0ELSR_0EEEEEENSA_6LayoutISE_NSB_IJNSC_ILi0EEESV_SV_EEEEENSB_IJNSA_10UnderscoreESY_SY_EEEEENS7_6detail27Sm100ImplicitGemmTileTraitsINSA_20SM90_TMA_LOAD_IM2COLENSA_14ComposedLayoutINSA_7SwizzleILi3ELi4ELi3EEENSA_18smem_ptr_flag_bitsILi32EEENSU_INSB_IJNSC_ILi8EEESI_EEENSB_IJSI_SD_EEEEEEEvEENS12_INSA_13SM90_TMA_LOADENS14_INS15_ILi2ELi5ELi2EEES18_NSU_INSB_IJSI_NSC_ILi4EEEEEENSB_IJSD_SI_EEEEEEEvEEEENS_8epilogue10collective18CollectiveEpilogueINS1O_23Sm100TmaWarpSpecializedILi4ELi2ELi16ELb1ELb0EEEJSK_NSB_IJNSU_ISG_SD_EENSU_INSC_ILi16EEESD_EEEEESL_NSB_IJNSB_IJllllEEESD_SV_EEESL_S1Y_NS1O_6fusion15FusionCallbacksIS1S_NS1Z_17LinearCombinationISL_fSL_fLNS_15FloatRoundStyleE2EEESK_S1W_JEEENSA_5SM1004TMEM4LOAD26SM100_TMEM_LOAD_32dp32b16xES13_NS14_INS15_ILi2ELi4ELi3EEES18_NSU_INSB_IJS19_S1U_EEENSB_IJS1U_SD_EEEEEEENSA_39AutoVectorizingCopyWithAssumedAlignmentILi128EEENSA_21SM90_TMA_STORE_IM2COLES2D_S2F_S2F_EEEvvEEEEvNT_6ParamsE,(.L_x_178 - _ZN7cutlass13device_kernelINS_4conv6kernel13ConvUniversalINS1_16ConvProblemShapeILNS1_8OperatorE1ELi3EEENS1_10collective14CollectiveConvINS1_47MainloopSm100TmaUmmaWarpSpecializedImplicitGemmILS5_1ELi8ELi3ELi1ELi2EN4cute5tupleIJNSA_1CILi1EEESD_SD_EEEEENSB_IJNSC_ILi128EEENSC_ILi64EEENSB_IJNSC_ILi32EEEEEEEEENS_10tfloat32_tESL_NSA_8TiledMMAINSA_8MMA_AtomIJNSA_17SM100_MMA_TF32_SSISL_SL_fLi128ELi64ELNSA_4UMMA5MajorE0ELSQ_1ELNSP_7ScaleInE0ELSR_0EEEEEENSA_6LayoutISE_NSB_IJNSC_ILi0EEESV_SV_EEEEENSB_IJNSA_10UnderscoreESY_SY_EEEEENS7_6detail27Sm100ImplicitGemmTileTraitsINSA_20SM90_TMA_LOAD_IM2COLENSA_14ComposedLayoutINSA_7SwizzleILi3ELi4ELi3EEENSA_18smem_ptr_flag_bitsILi32EEENSU_INSB_IJNSC_ILi8EEESI_EEENSB_IJSI_SD_EEEEEEEvEENS12_INSA_13SM90_TMA_LOADENS14_INS15_ILi2ELi5ELi2EEES18_NSU_INSB_IJSI_NSC_ILi4EEEEEENSB_IJSD_SI_EEEEEEEvEEEENS_8epilogue10collective18CollectiveEpilogueINS1O_23Sm100TmaWarpSpecializedILi4ELi2ELi16ELb1ELb0EEEJSK_NSB_IJNSU_ISG_SD_EENSU_INSC_ILi16EEESD_EEEEESL_NSB_IJNSB_IJllllEEESD_SV_EEESL_S1Y_NS1O_6fusion15FusionCallbacksIS1S_NS1Z_17LinearCombinationISL_fSL_fLNS_15FloatRoundStyleE2EEESK_S1W_JEEENSA_5SM1004TMEM4LOAD26SM100_TMEM_LOAD_32dp32b16xES13_NS14_INS15_ILi2ELi4ELi3EEES18_NSU_INSB_IJS19_S1U_EEENSB_IJS1U_SD_EEEEEEENSA_39AutoVectorizingCopyWithAssumedAlignmentILi128EEENSA_21SM90_TMA_STORE_IM2COLES2D_S2F_S2F_EEEvvEEEEvNT_6ParamsE)
        .other          _ZN7cutlass13device_kernelINS_4conv6kernel13ConvUniversalINS1_16ConvProblemShapeILNS1_8OperatorE1ELi3EEENS1_10collective14CollectiveConvINS1_47MainloopSm100TmaUmmaWarpSpecializedImplicitGemmILS5_1ELi8ELi3ELi1ELi2EN4cute5tupleIJNSA_1CILi1EEESD_SD_EEEEENSB_IJNSC_ILi128EEENSC_ILi64EEENSB_IJNSC_ILi32EEEEEEEEENS_10tfloat32_tESL_NSA_8TiledMMAINSA_8MMA_AtomIJNSA_17SM100_MMA_TF32_SSISL_SL_fLi128ELi64ELNSA_4UMMA5MajorE0ELSQ_1ELNSP_7ScaleInE0ELSR_0EEEEEENSA_6LayoutISE_NSB_IJNSC_ILi0EEESV_SV_EEEEENSB_IJNSA_10UnderscoreESY_SY_EEEEENS7_6detail27Sm100ImplicitGemmTileTraitsINSA_20SM90_TMA_LOAD_IM2COLENSA_14ComposedLayoutINSA_7SwizzleILi3ELi4ELi3EEENSA_18smem_ptr_flag_bitsILi32EEENSU_INSB_IJNSC_ILi8EEESI_EEENSB_IJSI_SD_EEEEEEEvEENS12_INSA_13SM90_TMA_LOADENS14_INS15_ILi2ELi5ELi2EEES18_NSU_INSB_IJSI_NSC_ILi4EEEEEENSB_IJSD_SI_EEEEEEEvEEEENS_8epilogue10collective18CollectiveEpilogueINS1O_23Sm100TmaWarpSpecializedILi4ELi2ELi16ELb1ELb0EEEJSK_NSB_IJNSU_ISG_SD_EENSU_INSC_ILi16EEESD_EEEEESL_NSB_IJNSB_IJllllEEESD_SV_EEESL_S1Y_NS1O_6fusion15FusionCallbacksIS1S_NS1Z_17LinearCombinationISL_fSL_fLNS_15FloatRoundStyleE2EEESK_S1W_JEEENSA_5SM1004TMEM4LOAD26SM100_TMEM_LOAD_32dp32b16xES13_NS14_INS15_ILi2ELi4ELi3EEES18_NSU_INSB_IJS19_S1U_EEENSB_IJS1U_SD_EEEEEEENSA_39AutoVectorizingCopyWithAssumedAlignmentILi128EEENSA_21SM90_TMA_STORE_IM2COLES2D_S2F_S2F_EEEvvEEEEvNT_6ParamsE,@"STO_CUDA_ENTRY STV_DEFAULT"
_ZN7cutlass13device_kernelINS_4conv6kernel13ConvUniversalINS1_16ConvProblemShapeILNS1_8OperatorE1ELi3EEENS1_10collective14CollectiveConvINS1_47MainloopSm100TmaUmmaWarpSpecializedImplicitGemmILS5_1ELi8ELi3ELi1ELi2EN4cute5tupleIJNSA_1CILi1EEESD_SD_EEEEENSB_IJNSC_ILi128EEENSC_ILi64EEENSB_IJNSC_ILi32EEEEEEEEENS_10tfloat32_tESL_NSA_8TiledMMAINSA_8MMA_AtomIJNSA_17SM100_MMA_TF32_SSISL_SL_fLi128ELi64ELNSA_4UMMA5MajorE0ELSQ_1ELNSP_7ScaleInE0ELSR_0EEEEEENSA_6LayoutISE_NSB_IJNSC_ILi0EEESV_SV_EEEEENSB_IJNSA_10UnderscoreESY_SY_EEEEENS7_6detail27Sm100ImplicitGemmTileTraitsINSA_20SM90_TMA_LOAD_IM2COLENSA_14ComposedLayoutINSA_7SwizzleILi3ELi4ELi3EEENSA_18smem_ptr_flag_bitsILi32EEENSU_INSB_IJNSC_ILi8EEESI_EEENSB_IJSI_SD_EEEEEEEvEENS12_INSA_13SM90_TMA_LOADENS14_INS15_ILi2ELi5ELi2EEES18_NSU_INSB_IJSI_NSC_ILi4EEEEEENSB_IJSD_SI_EEEEEEEvEEEENS_8epilogue10collective18CollectiveEpilogueINS1O_23Sm100TmaWarpSpecializedILi4ELi2ELi16ELb1ELb0EEEJSK_NSB_IJNSU_ISG_SD_EENSU_INSC_ILi16EEESD_EEEEESL_NSB_IJNSB_IJllllEEESD_SV_EEESL_S1Y_NS1O_6fusion15FusionCallbacksIS1S_NS1Z_17LinearCombinationISL_fSL_fLNS_15FloatRoundStyleE2EEESK_S1W_JEEENSA_5SM1004TMEM4LOAD26SM100_TMEM_LOAD_32dp32b16xES13_NS14_INS15_ILi2ELi4ELi3EEES18_NSU_INSB_IJS19_S1U_EEENSB_IJS1U_SD_EEEEEEENSA_39AutoVectorizingCopyWithAssumedAlignmentILi128EEENSA_21SM90_TMA_STORE_IM2COLES2D_S2F_S2F_EEEvvEEEEvNT_6ParamsE:
[----:B------:R-:W1:Y:S01]  /*0000*/  LDC R1, c[0x0][0x37c] ;  /* 0x0000df00ff017b82 */ /* 0x000e620000000800 */
[----:B------:R-:W2:Y:S01]  /*0010*/  S2R R69, SR_TID.X ;  /* 0x0000000000457919 */ /* 0x000ea20000002100 */
[----:B------:R-:W3:Y:S01]  /*0020*/  LDCU.64 UR8, c[0x0][0x990] ;  /* 0x00013200ff0877ac */ /* 0x000ee20008000a00 */
[----:B-1----:R-:W-:Y:S01]  /*0030*/  VIADD R1, R1, 0xfffffff8 ;  /* 0xfffffff801017836 */ /* 0x002fe20000000000 */
[----:B------:R-:W-:Y:S02]  /*0040*/  PRMT R71, RZ, 0x7610, R71 ;  /* 0x00007610ff477816 */ /* 0x000fe40000000047 */
[----:B------:R-:W-:Y:S01]  /*0050*/  ELECT P3, URZ, PT ;  /* 0x0000000000ff782f */ /* 0x000fe20003860000 */
[----:B---3--:R-:W-:-:S04]  /*0060*/  UISETP.NE.U32.AND UP0, UPT, UR8, URZ, UPT ;  /* 0x000000ff0800728c */ /* 0x008fc8000bf05070 */
[----:B------:R-:W-:Y:S01]  /*0070*/  UISETP.NE.AND.EX UP0, UPT, UR9, URZ, UPT, UP0 ;  /* 0x000000ff0900728c */ /* 0x000fe2000bf05300 */
[----:B--2---:R-:W-:-:S05]  /*0080*/  SHF.R.U32.HI R72, RZ, 0x5, R69 ;  /* 0x00000005ff487819 */ /* 0x004fca0000011645 */
[----:B------:R-:W1:Y:S02]  /*0090*/  SHFL.IDX PT, R0, R72, RZ, 0x1f ;  /* 0x00001fff48007589 */ /* 0x000e6400000e0000 */
[----:B-1----:R-:W-:Y:S01]  /*00a0*/  R2UR UR18, R0 ;  /* 0x00000000001272ca */ /* 0x002fe200000e0000 */
[----:B------:R-:W-:-:S14]  /*00b0*/  BRA.U UP0, `(.L_x_0) ;  /* 0x0000000100307547 */ /* 0x000fdc000b800000 */
[----:B------:R-:W1:Y:S02]  /*00c0*/  LDCU.64 UR4, c[0x0][0x988] ;  /* 0x00013100ff0477ac */ /* 0x000e640008000a00 */
[----:B-1----:R-:W-:-:S04]  /*00d0*/  UISETP.NE.U32.AND UP0, UPT, UR4, URZ, UPT ;  /* 0x000000ff0400728c */ /* 0x002fc8000bf05070 */
[----:B------:R-:W-:-:S09]  /*00e0*/  UISETP.NE.AND.EX UP0, UPT, UR5, URZ, UPT, UP0 ;  /* 0x000000ff0500728c */ /* 0x000fd2000bf05300 */
[----:B------:R-:W-:Y:S05]  /*00f0*/  BRA.U !UP0, `(.L_x_1) ;  /* 0x0000000108147547 */ /* 0x000fea000b800000 */
[----:B------:R-:W1:Y:S01]  /*0100*/  LDC.64 R2, c[0x0][0x988] ;  /* 0x00026200ff027b82 */ /* 0x000e620000000a00 */
[----:B------:R-:W1:Y:S02]  /*0110*/  LDCU.64 UR4, c[0x0][0x358] ;  /* 0x00006b00ff0477ac */ /* 0x000e640008000a00 */
[----:B-1----:R1:W5:Y:S01]  /*0120*/  LDG.E R27, desc[UR4][R2.64] ;  /* 0x00000004021b7981 */ /* 0x002362000c1e1900 */
[----:B------:R-:W-:Y:S01]  /*0130*/  HFMA2 R71, -RZ, RZ, 0, 5.9604644775390625e-08 ;  /* 0x00000001ff477431 */ /* 0x000fe200000001ff */
[----:B------:R-:W-:Y:S05]  /*0140*/  BRA `(.L_x_0) ;  /* 0x00000000000c7947 */ /* 0x000fea0003800000 */
.L_x_1:
[----:B------:R-:W1:Y:S01]  /*0150*/  LDCU UR4, c[0x0][0x980] ;  /* 0x00013000ff0477ac */ /* 0x000e620008000800 */
[----:B------:R-:W-:Y:S01]  /*0160*/  HFMA2 R71, -RZ, RZ, 0, 5.9604644775390625e-08 ;  /* 0x00000001ff477431 */ /* 0x000fe200000001ff */
[----:B-1----:R-:W-:-:S07]  /*0170*/  MOV R27, UR4 ;  /* 0x00000004001b7c02 */ /* 0x002fce0008000f00 */
.L_x_0:
[----:B------:R-:W2:Y:S02]  /*0180*/  LDCU.64 UR4, c[0x0][0x9b0] ;  /* 0x00013600ff0477ac */ /* 0x000ea40008000a00 */
[----:B--2---:R-:W-:-:S04]  /*0190*/  UISETP.NE.U32.AND UP0, UPT, UR4, URZ, UPT ;  /* 0x000000ff0400728c */ /* 0x004fc8000bf05070 */
[----:B------:R-:W-:-:S09]  /*01a0*/  UISETP.NE.AND.EX UP0, UPT, UR5, URZ, UPT, UP0 ;  /* 0x000000ff0500728c */ /* 0x000fd2000bf05300 */
[----:B------:R-:W-:Y:S05]  /*01b0*/  BRA.U UP0, `(.L_x_2) ;  /* 0x0000000100287547 */ /* 0x000fea000b800000 */
[----:B------:R-:W2:Y:S02]  /*01c0*/  LDCU.64 UR4, c[0x0][0x9a8] ;  /* 0x00013500ff0477ac */ /* 0x000ea40008000a00 */
[----:B--2---:R-:W-:-:S04]  /*01d0*/  UISETP.NE.U32.AND UP0, UPT, UR4, URZ, UPT ;  /* 0x000000ff0400728c */ /* 0x004fc8000bf05070 */
[----:B------:R-:W-:-:S09]  /*01e0*/  UISETP.NE.AND.EX UP0, UPT, UR5, URZ, UPT, UP0 ;  /* 0x000000ff0500728c */ /* 0x000fd2000bf05300 */
[----:B------:R-:W-:Y:S05]  /*01f0*/  BRA.U !UP0, `(.L_x_3) ;  /* 0x0000000108107547 */ /* 0x000fea000b800000 */
[----:B------:R-:W2:Y:S01]  /*0200*/  LDC.64 R24, c[0x0][0x9a8] ;  /* 0x00026a00ff187b82 */ /* 0x000ea20000000a00 */
[----:B------:R-:W2:Y:S02]  /*0210*/  LDCU.64 UR4, c[0x0][0x358] ;  /* 0x00006b00ff0477ac */ /* 0x000ea40008000a00 */
[----:B--2---:R2:W5:Y:S01]  /*0220*/  LDG.E R24, desc[UR4][R24.64] ;  /* 0x0000000418187981 */ /* 0x004562000c1e1900 */
[----:B------:R-:W-:Y:S05]  /*0230*/  BRA `(.L_x_2) ;  /* 0x0000000000087947 */ /* 0x000fea0003800000 */
.L_x_3:
[----:B------:R-:W2:Y:S02]  /*0240*/  LDCU UR4, c[0x0][0x9a0] ;  /* 0x00013400ff0477ac */ /* 0x000ea40008000800 */
[----:B--2---:R-:W-:Y:S02]  /*0250*/  MOV R24, UR4 ;  /* 0x0000000400187c02 */ /* 0x004fe40008000f00 */
.L_x_2:
[----:B------:R-:W-:Y:S01]  /*0260*/  IMAD.U32 R0, RZ, RZ, UR18 ;  /* 0x00000012ff007e24 */ /* 0x000fe2000f8e00ff */
[----:B------:R-:W-:Y:S04]  /*0270*/  BSSY.RECONVERGENT B0, `(.L_x_4) ;  /* 0x000000c000007945 */ /* 0x000fe80003800200 */
[C---:B------:R-:W-:Y:S02]  /*0280*/  ISETP.NE.OR P1, PT, R0.reuse, 0x1, !P3 ;  /* 0x000000010000780c */ /* 0x040fe40005f25670 */
[----:B------:R-:W-:-:S11]  /*0290*/  ISETP.NE.OR P0, PT, R0, 0x3, !P3 ;  /* 0x000000030000780c */ /* 0x000fd60005f05670 */
[----:B------:R-:W-:Y:S05]  /*02a0*/  @P1 BRA `(.L_x_5) ;  /* 0x0000000000201947 */ /* 0x000fea0003800000 */
[----:B------:R-:W3:Y:S02]  /*02b0*/  LDCU.64 UR4, c[0x0][0x348] ;  /* 0x00006900ff0477ac */ /* 0x000ee40008000a00 */
[----:B---3--:R-:W-:Y:S02]  /*02c0*/  UIADD3 UR6, UP1, UPT, UR4, 0x80, URZ ;  /* 0x0000008004067890 */ /* 0x008fe4000ff3e0ff */
[----:B------:R-:W-:Y:S02]  /*02d0*/  UIADD3 UR4, UP0, UPT, UR4, 0x200, URZ ;  /* 0x0000020004047890 */ /* 0x000fe4000ff1e0ff */
[----:B------:R-:W-:Y:S02]  /*02e0*/  UIADD3.X UR7, UPT, UPT, URZ, UR5, URZ, UP1, !UPT ;  /* 0x00000005ff077290 */ /* 0x000fe40008ffe4ff */
[----:B------:R-:W-:-:S07]  /*02f0*/  UIADD3.X UR5, UPT, UPT, URZ, UR5, URZ, UP0, !UPT ;  /* 0x00000005ff057290 */ /* 0x000fce00087fe4ff */
[----:B------:R3:W-:Y:S02]  /*0300*/  UTMACCTL.PF [UR6] ;  /* 0x00000000060079b9 */ /* 0x0007e40008040000 */
[----:B------:R3:W-:Y:S02]  /*0310*/  UTMACCTL.PF [UR4] ;  /* 0x00000000040079b9 */ /* 0x0007e40008040000 */
[----:B---3--:R-:W-:Y:S01]  /*0320*/  NOP ;  /* 0x0000000000007918 */ /* 0x008fe20000000000 */
.L_x_5:
[----:B------:R-:W-:Y:S05]  /*0330*/  BSYNC.RECONVERGENT B0 ;  /* 0x0000000000007941 */ /* 0x000fea0003800200 */
.L_x_4:
[----:B------:R-:W-:Y:S04]  /*0340*/  BSSY.RECONVERGENT B0, `(.L_x_6) ;  /* 0x000000a000007945 */ /* 0x000fe80003800200 */
        /* <DEDUP_REMOVED lines=9> */
.L_x_7:
[----:B------:R-:W-:Y:S05]  /*03e0*/  BSYNC.RECONVERGENT B0 ;  /* 0x0000000000007941 */ /* 0x000fea0003800200 */
.L_x_6:
[----:B------:R-:W3:Y:S01]  /*03f0*/  LDCU.64 UR4, c[0x0][0x988] ;  /* 0x00013100ff0477ac */ /* 0x000ee20008000a00 */
[----:B------:R-:W-:Y:S02]  /*0400*/  UISETP.EQ.U32.AND UP2, UPT, UR8, URZ, UPT ;  /* 0x000000ff0800728c */ /* 0x000fe4000bf42070 */
[----:B------:R-:W-:Y:S02]  /*0410*/  UPLOP3.LUT UP3, UPT, UPT, UPT, UPT, 0x80, 0x8 ;  /* 0x000000000008789c */ /* 0x000fe40003f6f070 */
[----:B---3--:R-:W-:-:S04]  /*0420*/  UISETP.NE.U32.AND UP0, UPT, UR4, URZ, UPT ;  /* 0x000000ff0400728c */ /* 0x008fc8000bf05070 */
[----:B------:R-:W-:-:S04]  /*0430*/  UISETP.NE.AND.EX UP1, UPT, UR5, URZ, UPT, UP0 ;  /* 0x000000ff0500728c */ /* 0x000fc8000bf25300 */
[----:B------:R-:W-:-:S04]  /*0440*/  UISETP.EQ.OR.EX UP4, UPT, UR9, URZ, !UP1, UP2 ;  /* 0x000000ff0900728c */ /* 0x000fc8000cf82720 */
[----:B------:R-:W-:-:S06]  /*0450*/  UP2UR UR4, UPR, URZ, 0x10 ;  /* 0x00000010ff047883 */ /* 0x000fcc0008000000 */
[----:B------:R-:W-:Y:S01]  /*0460*/  MOV R79, UR4 ;  /* 0x00000004004f7c02 */ /* 0x000fe20008000f00 */
[----:B------:R-:W-:Y:S06]  /*0470*/  BRA.U !UP4, `(.L_x_8) ;  /* 0x000000010c207547 */ /* 0x000fec000b800000 */
[----:B------:R-:W-:Y:S01]  /*0480*/  UISETP.NE.U32.AND UP2, UPT, UR8, URZ, UPT ;  /* 0x000000ff0800728c */ /* 0x000fe2000bf45070 */
[----:B-----5:R-:W-:Y:S01]  /*0490*/  FSETP.NEU.AND P0, PT, R27, RZ, PT ;  /* 0x000000ff1b00720b */ /* 0x020fe20003f0d000 */
[----:B------:R-:W-:Y:S02]  /*04a0*/  USEL UR4, URZ, 0xffffffff, UP1 ;  /* 0xffffffffff047887 */ /* 0x000fe40008800000 */
[----:B------:R-:W-:-:S10]  /*04b0*/  UISETP.NE.AND.EX UP2, UPT, UR9, URZ, UPT, UP2 ;  /* 0x000000ff0900728c */ /* 0x000fd4000bf45320 */
[----:B------:R-:W-:Y:S01]  /*04c0*/  VOTEU.ANY UP0, P0 ;  /* 0x0000000000ff7886 */ /* 0x000fe20000000100 */
[----:B------:R-:W-:-:S04]  /*04d0*/  @!UP2 USEL UR4, URZ, 0xffffffff, UP0 ;  /* 0xffffffffff04a887 */ /* 0x000fc80008000000 */
[----:B------:R-:W-:-:S04]  /*04e0*/  ULOP3.LUT UR4, UR4, 0x1, URZ, 0xc0, !UPT ;  /* 0x0000000104047892 */ /* 0x000fc8000f8ec0ff */
[----:B------:R-:W-:-:S11]  /*04f0*/  UISETP.NE.U32.AND UP3, UPT, UR4, 0x1, UPT ;  /* 0x000000010400788c */ /* 0x000fd6000bf65070 */
.L_x_8:
[----:B-1----:R-:W1:Y:S01]  /*0500*/  SHFL.IDX PT, R2, R72, RZ, 0x1f ;  /* 0x00001fff48027589 */ /* 0x002e6200000e0000 */
[----:B------:R-:W-:-:S04]  /*0510*/  UISETP.NE.AND UP0, UPT, UR18, 0x2, UPT ;  /* 0x000000021200788c */ /* 0x000fc8000bf05270 */
[----:B------:R-:W-:Y:S01]  /*0520*/  USEL UR56, URZ, 0x1, UP0 ;  /* 0x00000001ff387887 */ /* 0x000fe20008000000 */
[----:B-1----:R-:W-:-:S13]  /*0530*/  ISETP.NE.AND P0, PT, R2, RZ, PT ;  /* 0x000000ff0200720c */ /* 0x002fda0003f05270 */
[----:B------:R-:W-:Y:S05]  /*0540*/  @P0 BRA `(.L_x_9) ;  /* 0x0000000000680947 */ /* 0x000fea0003800000 */
[----:B------:R-:W1:Y:S01]  /*0550*/  S2UR UR4, SR_CgaCtaId ;  /* 0x00000000000479c3 */ /* 0x000e620000008800 */
[----:B------:R-:W-:Y:S01]  /*0560*/  UMOV UR5, 0x400 ;  /* 0x0000040000057882 */ /* 0x000fe20000000000 */
[----:B------:R-:W-:Y:S01]  /*0570*/  UMOV UR6, 0x1 ;  /* 0x0000000100067882 */ /* 0x000fe20000000000 */
[----:B------:R-:W-:Y:S01]  /*0580*/  ELECT P0, URZ, PT ;  /* 0x0000000000ff782f */ /* 0x000fe20003800000 */
[----:B------:R-:W-:-:S04]  /*0590*/  UIADD3 UR6, UPT, UPT, -UR6, 0x100000, URZ ;  /* 0x0010000006067890 */ /* 0x000fc8000fffe1ff */
[----:B------:R-:W-:Y:S02]  /*05a0*/  USHF.L.U32 UR7, UR6, 0xb, URZ ;  /* 0x0000000b06077899 */ /* 0x000fe400080006ff */
[----:B------:R-:W-:Y:S02]  /*05b0*/  USHF.L.U32 UR6, UR6, 0x1, URZ ;  /* 0x0000000106067899 */ /* 0x000fe400080006ff */
[----:B-1----:R-:W-:Y:S01]  /*05c0*/  ULEA UR4, UR4, UR5, 0x18 ;  /* 0x0000000504047291 */ /* 0x002fe2000f8ec0ff */
[----:B------:R-:W1:Y:S11]  /*05d0*/  FENCE.VIEW.ASYNC.S ;  /* 0x00000000000073c6 */ /* 0x000e760000000000 */
[----:B-1----:R1:W3:Y:S01]  /*05e0*/  SYNCS.EXCH.64 URZ, [UR4], UR6 ;  /* 0x0000000604ff75b2 */ /* 0x0022e20008000100 */
[----:B------:R1:W4:Y:S01]  /*05f0*/  SYNCS.EXCH.64 URZ, [UR4+0x40], UR6 ;  /* 0x0000400604ff75b2 */ /* 0x0003220008000100 */
[----:B------:R1:W1:Y:S01]  /*0600*/  SYNCS.EXCH.64 URZ, [UR4+0x8], UR6 ;  /* 0x0000080604ff75b2 */ /* 0x0002620008000100 */
        /* <DEDUP_REMOVED lines=13> */
[----:B------:R-:W-:Y:S01]  /*06e0*/  NOP ;  /* 0x0000000000007918 */ /* 0x000fe20000000000 */
.L_x_9:
[----:B------:R-:W2:Y:S01]  /*06f0*/  SHFL.IDX PT, R2, R72, RZ, 0x1f ;  /* 0x00001fff48027589 */ /* 0x000ea200000e0000 */
[----:B------:R-:W-:Y:S01]  /*0700*/  NOP ;  /* 0x0000000000007918 */ /* 0x000fe20000000000 */
[----:B--2---:R-:W-:-:S13]  /*0710*/  ISETP.NE.AND P0, PT, R2, 0x1, PT ;  /* 0x000000010200780c */ /* 0x004fda0003f05270 */
[----:B------:R-:W-:Y:S05]  /*0720*/  @P0 BRA `(.L_x_10) ;  /* 0x0000000000580947 */ /* 0x000fea0003800000 */
[----:B-1----:R-:W1:Y:S01]  /*0730*/  S2UR UR4, SR_CgaCtaId ;  /* 0x00000000000479c3 */ /* 0x002e620000008800 */
[----:B------:R-:W-:Y:S01]  /*0740*/  UMOV UR5, 0x400 ;  /* 0x0000040000057882 */ /* 0x000fe20000000000 */
[----:B------:R-:W-:Y:S01]  /*0750*/  UMOV UR8, 0x20 ;  /* 0x0000002000087882 */ /* 0x000fe20000000000 */
[----:B------:R-:W-:Y:S01]  /*0760*/  UMOV UR6, 0x80 ;  /* 0x0000008000067882 */ /* 0x000fe20000000000 */
[----:B------:R-:W-:-:S04]  /*0770*/  UIADD3 UR8, UPT, UPT, -UR8, 0x100000, URZ ;  /* 0x0010000008087890 */ /* 0x000fc8000fffe1ff */
[----:B------:R-:W-:Y:S02]  /*0780*/  USHF.L.U32 UR9, UR8, 0xb, URZ ;  /* 0x0000000b08097899 */ /* 0x000fe400080006ff */
[----:B------:R-:W-:Y:S02]  /*0790*/  USHF.L.U32 UR8, UR8, 0x1, URZ ;  /* 0x0000000108087899 */ /* 0x000fe400080006ff */
[----:B------:R-:W-:-:S04]  /*07a0*/  UIADD3 UR6, UPT, UPT, -UR6, 0x100000, URZ ;  /* 0x0010000006067890 */ /* 0x000fc8000fffe1ff */
[----:B------:R-:W-:Y:S02]  /*07b0*/  USHF.L.U32 UR7, UR6, 0xb, URZ ;  /* 0x0000000b06077899 */ /* 0x000fe400080006ff */
[----:B------:R-:W-:Y:S01]  /*07c0*/  USHF.L.U32 UR6, UR6, 0x1, URZ ;  /* 0x0000000106067899 */ /* 0x000fe200080006ff */
[----:B------:R-:W-:Y:S01]  /*07d0*/  ELECT P0, URZ, PT ;  /* 0x0000000000ff782f */ /* 0x000fe20003800000 */
[----:B-1----:R-:W-:Y:S01]  /*07e0*/  ULEA UR4, UR4, UR5, 0x18 ;  /* 0x0000000504047291 */ /* 0x002fe2000f8ec0ff */
[----:B------:R-:W1:Y:S11]  /*07f0*/  FENCE.VIEW.ASYNC.S ;  /* 0x00000000000073c6 */ /* 0x000e760000000000 */
[----:B-1----:R2:W1:Y:S01]  /*0800*/  SYNCS.EXCH.64 URZ, [UR4+0x80], UR8 ;  /* 0x0000800804ff75b2 */ /* 0x0024620008000100 */
[----:B------:R2:W1:Y:S01]  /*0810*/  SYNCS.EXCH.64 URZ, [UR4+0xa0], UR6 ;  /* 0x0000a00604ff75b2 */ /* 0x0004620008000100 */
[----:B------:R2:W1:Y:S01]  /*0820*/  SYNCS.EXCH.64 URZ, [UR4+0x88], UR8 ;  /* 0x0000880804ff75b2 */ /* 0x0004620008000100 */
[----:B------:R2:W1:Y:S01]  /*0830*/  SYNCS.EXCH.64 URZ, [UR4+0xa8], UR6 ;  /* 0x0000a80604ff75b2 */ /* 0x0004620008000100 */
[----:B------:R2:W1:Y:S01]  /*0840*/  SYNCS.EXCH.64 URZ, [UR4+0x90], UR8 ;  /* 0x0000900804ff75b2 */ /* 0x0004620008000100 */
[----:B------:R2:W1:Y:S01]  /*0850*/  SYNCS.EXCH.64 URZ, [UR4+0xb0], UR6 ;  /* 0x0000b00604ff75b2 */ /* 0x0004620008000100 */
[----:B------:R2:W1:Y:S01]  /*0860*/  SYNCS.EXCH.64 URZ, [UR4+0x98], UR8 ;  /* 0x0000980804ff75b2 */ /* 0x0004620008000100 */
[----:B------:R2:W1:Y:S02]  /*0870*/  SYNCS.EXCH.64 URZ, [UR4+0xb8], UR6 ;  /* 0x0000b80604ff75b2 */ /* 0x0004640008000100 */
[----:B--2---:R-:W-:Y:S01]  /*0880*/  NOP ;  /* 0x0000000000007918 */ /* 0x004fe20000000000 */
.L_x_10:
[----:B------:R-:W2:Y:S01]  /*0890*/  SHFL.IDX PT, R2, R72, RZ, 0x1f ;  /* 0x00001fff48027589 */ /* 0x000ea200000e0000 */
[----:B------:R-:W-:Y:S01]  /*08a0*/  NOP ;  /* 0x0000000000007918 */ /* 0x000fe20000000000 */
[----:B--2---:R-:W-:-:S13]  /*08b0*/  ISETP.NE.AND P0, PT, R2, 0x3, PT ;  /* 0x000000030200780c */ /* 0x004fda0003f05270 */
[----:B------:R-:W-:Y:S05]  /*08c0*/  @P0 BRA `(.L_x_11) ;  /* 0x0000000000300947 */ /* 0x000fea0003800000 */
[----:B-1----:R-:W1:Y:S01]  /*08d0*/  S2UR UR4, SR_CgaCtaId ;  /* 0x00000000000479c3 */ /* 0x002e620000008800 */
[----:B------:R-:W-:Y:S01]  /*08e0*/  UMOV UR6, 0x400 ;  /* 0x0000040000067882 */ /* 0x000fe20000000000 */
[----:B------:R-:W-:Y:S01]  /*08f0*/  UMOV UR5, 0x20 ;  /* 0x0000002000057882 */ /* 0x000fe20000000000 */
[----:B------:R-:W-:Y:S01]  /*0900*/  ELECT P0, URZ, PT ;  /* 0x0000000000ff782f */ /* 0x000fe20003800000 */
[----:B-1----:R-:W-:Y:S02]  /*0910*/  ULEA UR6, UR4, UR6, 0x18 ;  /* 0x0000000604067291 */ /* 0x002fe4000f8ec0ff */
[----:B------:R-:W-:-:S04]  /*0920*/  UIADD3 UR4, UPT, UPT, -UR5, 0x100000, URZ ;  /* 0x0010000005047890 */ /* 0x000fc8000fffe1ff */
[----:B------:R-:W-:Y:S02]  /*0930*/  USHF.L.U32 UR5, UR4, 0xb, URZ ;  /* 0x0000000b04057899 */ /* 0x000fe400080006ff */
[----:B------:R-:W-:Y:S01]  /*0940*/  USHF.L.U32 UR4, UR4, 0x1, URZ ;  /* 0x0000000104047899 */ /* 0x000fe200080006ff */
[----:B------:R-:W1:Y:S11]  /*0950*/  FENCE.VIEW.ASYNC.S ;  /* 0x00000000000073c6 */ /* 0x000e760000000000 */
[----:B-1----:R2:W1:Y:S01]  /*0960*/  SYNCS.EXCH.64 URZ, [UR6+0xc0], UR4 ;  /* 0x0000c00406ff75b2 */ /* 0x0024620008000100 */
[----:B------:R2:W1:Y:S02]  /*0970*/  SYNCS.EXCH.64 URZ, [UR6+0xc8], UR4 ;  /* 0x0000c80406ff75b2 */ /* 0x0004640008000100 */
[----:B--2---:R-:W-:Y:S01]  /*0980*/  NOP ;  /* 0x0000000000007918 */ /* 0x004fe20000000000 */
.L_x_11:
[----:B------:R-:W2:Y:S01]  /*0990*/  SHFL.IDX PT, R2, R72, RZ, 0x1f ;  /* 0x00001fff48027589 */ /* 0x000ea200000e0000 */
[----:B------:R-:W-:Y:S01]  /*09a0*/  NOP ;  /* 0x0000000000007918 */ /* 0x000fe20000000000 */
[----:B--2---:R-:W-:-:S13]  /*09b0*/  ISETP.NE.AND P0, PT, R2, 0x4, PT ;  /* 0x000000040200780c */ /* 0x004fda0003f05270 */
[----:B------:R-:W-:Y:S05]  /*09c0*/  @P0 BRA `(.L_x_12) ;  /* 0x0000000000440947 */ /* 0x000fea0003800000 */
[----:B-1----:R-:W1:Y:S01]  /*09d0*/  S2UR UR6, SR_CgaCtaId ;  /* 0x00000000000679c3 */ /* 0x002e620000008800 */
[----:B------:R-:W-:Y:S01]  /*09e0*/  UMOV UR4, 0x100 ;  /* 0x0000010000047882 */ /* 0x000fe20000000000 */
[----:B------:R-:W-:Y:S01]  /*09f0*/  UMOV UR5, 0x400 ;  /* 0x0000040000057882 */ /* 0x000fe20000000000 */
[----:B------:R-:W-:Y:S01]  /*0a00*/  USEL UR4, UR4, 0xe0, UP3 ;  /* 0x000000e004047887 */ /* 0x000fe20009800000 */
[----:B------:R-:W-:Y:S01]  /*0a10*/  UMOV UR8, 0x1 ;  /* 0x0000000100087882 */ /* 0x000fe20000000000 */
[----:B------:R-:W-:Y:S01]  /*0a20*/  ELECT P0, URZ, PT ;  /* 0x0000000000ff782f */ /* 0x000fe20003800000 */
[----:B------:R-:W-:-:S04]  /*0a30*/  UIADD3 UR8, UPT, UPT, -UR8, 0x100000, URZ ;  /* 0x0010000008087890 */ /* 0x000fc8000fffe1ff */
[----:B------:R-:W-:Y:S02]  /*0a40*/  USHF.L.U32 UR9, UR8, 0xb, URZ ;  /* 0x0000000b08097899 */ /* 0x000fe400080006ff */
[----:B------:R-:W-:Y:S02]  /*0a50*/  USHF.L.U32 UR8, UR8, 0x1, URZ ;  /* 0x0000000108087899 */ /* 0x000fe400080006ff */
[----:B-1----:R-:W-:Y:S02]  /*0a60*/  ULEA UR6, UR6, UR5, 0x18 ;  /* 0x0000000506067291 */ /* 0x002fe4000f8ec0ff */
[----:B------:R-:W-:-:S04]  /*0a70*/  UIADD3 UR4, UPT, UPT, -UR4, 0x100000, URZ ;  /* 0x0010000004047890 */ /* 0x000fc8000fffe1ff */
[----:B------:R-:W-:Y:S02]  /*0a80*/  USHF.L.U32 UR5, UR4, 0xb, URZ ;  /* 0x0000000b04057899 */ /* 0x000fe400080006ff */
[----:B------:R-:W-:Y:S01]  /*0a90*/  USHF.L.U32 UR4, UR4, 0x1, URZ ;  /* 0x0000000104047899 */ /* 0x000fe200080006ff */
[----:B------:R-:W1:Y:S03]  /*0aa0*/  FENCE.VIEW.ASYNC.S ;  /* 0x00000000000073c6 */ /* 0x000e660000000000 */
[----:B-1----:R2:W1:Y:S08]  /*0ab0*/  SYNCS.EXCH.64 URZ, [UR6+0xd0], UR8 ;  /* 0x0000d00806ff75b2 */ /* 0x0024700008000100 */
[----:B------:R2:W1:Y:S02]  /*0ac0*/  SYNCS.EXCH.64 URZ, [UR6+0xd8], UR4 ;  /* 0x0000d80406ff75b2 */ /* 0x0004640008000100 */
[----:B--2---:R-:W-:Y:S01]  /*0ad0*/  NOP ;  /* 0x0000000000007918 */ /* 0x004fe20000000000 */
.L_x_12:
[----:B------:R-:W2:Y:S01]  /*0ae0*/  SHFL.IDX PT, R2, R72, RZ, 0x1f ;  /* 0x00001fff48027589 */ /* 0x000ea200000e0000 */
[----:B------:R-:W1:Y:S01]  /*0af0*/  S2UR UR51, SR_CTAID.X ;  /* 0x00000000003379c3 */ /* 0x000e620000002500 */
[----:B------:R-:W-:-:S07]  /*0b00*/  NOP ;  /* 0x0000000000007918 */ /* 0x000fce0000000000 */
[----:B------:R-:W1:Y:S01]  /*0b10*/  S2UR UR24, SR_CTAID.Y ;  /* 0x00000000001879c3 */ /* 0x000e620000002600 */
[----:B--2---:R-:W-:-:S13]  /*0b20*/  ISETP.NE.AND P0, PT, R2, 0x5, PT ;  /* 0x000000050200780c */ /* 0x004fda0003f05270 */
[----:B-1----:R-:W-:Y:S05]  /*0b30*/  @P0 BRA `(.L_x_13) ;  /* 0x0000000000480947 */ /* 0x002fea0003800000 */
[----:B------:R-:W1:Y:S01]  /*0b40*/  S2UR UR4, SR_CgaCtaId ;  /* 0x00000000000479c3 */ /* 0x000e620000008800 */
        /* <DEDUP_REMOVED lines=12> */
[----:B-1----:R1:W2:Y:S01]  /*0c10*/  SYNCS.EXCH.64 URZ, [UR4+0xe0], UR8 ;  /* 0x0000e00804ff75b2 */ /* 0x0022a20008000100 */
[----:B------:R1:W1:Y:S01]  /*0c20*/  SYNCS.EXCH.64 URZ, [UR4+0xf0], UR6 ;  /* 0x0000f00604ff75b2 */ /* 0x0002620008000100 */
[----:B------:R1:W1:Y:S01]  /*0c30*/  SYNCS.EXCH.64 URZ, [UR4+0xe8], UR8 ;  /* 0x0000e80804ff75b2 */ /* 0x0002620008000100 */
[----:B------:R1:W1:Y:S01]  /*0c40*/  SYNCS.EXCH.64 URZ, [UR4+0xf8], UR6 ;  /* 0x0000f80604ff75b2 */ /* 0x0002620008000100 */
[----:B------:R-:W-:Y:S01]  /*0c50*/  NOP ;  /* 0x0000000000007918 */ /* 0x000fe20000000000 */
.L_x_13:
[----:B------:R-:W-:-:S05]  /*0c60*/  CS2R.32 R64, SR_CgaSize ;  /* 0x0000000000407805 */ /* 0x000fca0000008a00 */
[----:B------:R-:W-:-:S05]  /*0c70*/  IMAD R64, R64, -0xa0, RZ ;  /* 0xffffff6040407824 */ /* 0x000fca00078e02ff */
[----:B------:R-:W-:-:S14]  /*0c80*/  R2UR UR5, R64 ;  /* 0x00000000400572ca */ /* 0x000fdc00000e0000 */
[----:B------:R-:W3:Y:S01]  /*0c90*/  LDCU UR5, c[0x0][UR5+0x2b0] ;  /* 0x00005600050577ac */ /* 0x000ee20008000800 */
[----:B------:R-:W-:Y:S02]  /*0ca0*/  I2FP.F32.U32 R5, UR51 ;  /* 0x0000003300057c45 */ /* 0x000fe40008201000 */
[----:B------:R-:W-:-:S05]  /*0cb0*/  CS2R.32 R3, SR_CgaSize ;  /* 0x0000000000037805 */ /* 0x000fca0000008a00 */
[----:B------:R-:W-:-:S06]  /*0cc0*/  IMAD R3, R3, -0xa0, RZ ;  /* 0xffffff6003037824 */ /* 0x000fcc00078e02ff */
[----:B------:R-:W4:Y:S01]  /*0cd0*/  LDC R3, c[0x0][R3+0x2a0] ;  /* 0x0000a80003037b82 */ /* 0x000f220000000800 */
[----:B------:R-:W-:Y:S02]  /*0ce0*/  I2FP.F32.U32 R4, UR24 ;  /* 0x0000001800047c45 */ /* 0x000fe40008201000 */
[----:B------:R-:W-:-:S05]  /*0cf0*/  CS2R.32 R64, SR_CgaSize ;  /* 0x0000000000407805 */ /* 0x000fca0000008a00 */
[----:B------:R-:W-:-:S05]  /*0d00*/  IMAD R64, R64, -0xa0, RZ ;  /* 0xffffff6040407824 */ /* 0x000fca00078e02ff */
[----:B-1----:R-:W-:-:S14]  /*0d10*/  R2UR UR4, R64 ;  /* 0x00000000400472ca */ /* 0x002fdc00000e0000 */
[----:B------:R-:W1:Y:S01]  /*0d20*/  LDCU UR4, c[0x0][UR4+0x2b4] ;  /* 0x00005680040477ac */ /* 0x000e620008000800 */
[----:B------:R-:W-:Y:S01]  /*0d30*/  NOP ;  /* 0x0000000000007918 */ /* 0x000fe20000000000 */
[----:B------:R-:W2:Y:S01]  /*0d40*/  LDCU UR19, c[0x0][0xc24] ;  /* 0x00018480ff1377ac */ /* 0x000ea20008000800 */
[----:B------:R-:W-:-:S05]  /*0d50*/  CS2R.32 R2, SR_CgaSize ;  /* 0x0000000000027805 */ /* 0x000fca0000008a00 */
[----:B------:R-:W-:-:S06]  /*0d60*/  IMAD R2, R2, -0xa0, RZ ;  /* 0xffffff6002027824 */ /* 0x000fcc00078e02ff */
[----:B------:R-:W4:Y:S01]  /*0d70*/  LDC R2, c[0x0][R2+0x2a4] ;  /* 0x0000a90002027b82 */ /* 0x000f220000000800 */
[----:B---3--:R-:W-:-:S07]  /*0d80*/  FMUL R5, R5, UR5 ;  /* 0x0000000505057c20 */ /* 0x008fce0008400000 */
[----:B------:R-:W3:Y:S01]  /*0d90*/  S2UR UR52, SR_CTAID.Z ;  /* 0x00000000003479c3 */ /* 0x000ee20000002700 */
[----:B-1----:R-:W-:Y:S01]  /*0da0*/  FMUL R4, R4, UR4 ;  /* 0x0000000404047c20 */ /* 0x002fe20008400000 */
[----:B------:R-:W1:Y:S01]  /*0db0*/  F2I.U32.TRUNC.NTZ R64, R5 ;  /* 0x0000000500407305 */ /* 0x000e62000020f000 */
[----:B--2---:R-:W-:-:S07]  /*0dc0*/  UISETP.GE.AND UP0, UPT, UR19, 0x1, UPT ;  /* 0x000000011300788c */ /* 0x004fce000bf06270 */
[----:B------:R-:W2:Y:S01]  /*0dd0*/  F2I.U32.TRUNC.NTZ R63, R4 ;  /* 0x00000004003f7305 */ /* 0x000ea2000020f000 */
[----:B-1----:R-:W-:-:S05]  /*0de0*/  IADD3 R64, PT, PT, -R64, RZ, RZ ;  /* 0x000000ff40407210 */ /* 0x002fca0007ffe1ff */
[----:B----4-:R-:W-:Y:S01]  /*0df0*/  IMAD R64, R3, R64, UR51 ;  /* 0x0000003303407e24 */ /* 0x010fe2000f8e0240 */
[----:B--2---:R-:W-:-:S05]  /*0e00*/  IADD3 R63, PT, PT, -R63, RZ, RZ ;  /* 0x000000ff3f3f7210 */ /* 0x004fca0007ffe1ff */
[----:B------:R-:W-:Y:S01]  /*0e10*/  IMAD R63, R2, R63, UR24 ;  /* 0x00000018023f7e24 */ /* 0x000fe2000f8e023f */
[----:B------:R-:W-:Y:S06]  /*0e20*/  BAR.SYNC.DEFER_BLOCKING 0x0 ;  /* 0x0000000000007b1d */ /* 0x000fec0000010000 */
[----:B---3--:R-:W-:Y:S05]  /*0e30*/  BRA.U !UP0, `(.L_x_14) ;  /* 0x0000000108d47547 */ /* 0x008fea000b800000 */
[----:B------:R-:W1:Y:S01]  /*0e40*/  LDCU.128 UR20, c[0x0][0xc10] ;  /* 0x00018200ff1477ac */ /* 0x000e620008000c00 */
[----:B------:R-:W2:Y:S01]  /*0e50*/  LDCU UR6, c[0x0][0x370] ;  /* 0x00006e00ff0677ac */ /* 0x000ea20008000800 */
[----:B------:R-:W3:Y:S01]  /*0e60*/  LDCU UR4, c[0x0][0x374] ;  /* 0x00006e80ff0477ac */ /* 0x000ee20008000800 */
[----:B------:R-:W4:Y:S01]  /*0e70*/  LDCU UR25, c[0x0][0xc0c] ;  /* 0x00018180ff1977ac */ /* 0x000f220008000800 */
[----:B------:R-:W4:Y:S01]  /*0e80*/  LDCU UR5, c[0x0][0xc20] ;  /* 0x00018400ff0577ac */ /* 0x000f220008000800 */
[----:B------:R-:W4:Y:S01]  /*0e90*/  LDCU.64 UR16, c[0x0][0xc28] ;  /* 0x00018500ff1077ac */ /* 0x000f220008000a00 */
[----:B-1----:R-:W-:Y:S02]  /*0ea0*/  UISETP.NE.AND UP0, UPT, UR22, 0x1, UPT ;  /* 0x000000011600788c */ /* 0x002fe4000bf05270 */
[----:B---3--:R-:W-:Y:S02]  /*0eb0*/  UIMAD.WIDE.U32 UR8, UR4, UR23, URZ ;  /* 0x00000017040872a5 */ /* 0x008fe4000f8e00ff */
[----:B--2---:R-:W-:-:S02]  /*0ec0*/  UIMAD.WIDE.U32 UR10, UR6, UR20, URZ ;  /* 0x00000014060a72a5 */ /* 0x004fc4000f8e00ff */
[----:B----4-:R-:W-:Y:S02]  /*0ed0*/  UISETP.NE.AND UP2, UPT, UR25, 0x1, UPT ;  /* 0x000000011900788c */ /* 0x010fe4000bf45270 */
[----:B------:R-:W-:Y:S01]  /*0ee0*/  UISETP.NE.AND UP4, UPT, UR19, 0x1, UPT ;  /* 0x000000011300788c */ /* 0x000fe2000bf85270 */
[----:B------:R-:W-:Y:S02]  /*0ef0*/  UMOV UR8, UR9 ;  /* 0x0000000900087c82 */ /* 0x000fe40008000000 */
[----:B------:R-:W-:Y:S01]  /*0f00*/  UMOV UR10, UR11 ;  /* 0x0000000b000a7c82 */ /* 0x000fe20008000000 */
[----:B------:R-:W-:Y:S02]  /*0f10*/  @UP0 USHF.R.U32.HI UR4, URZ, UR5, UR8 ;  /* 0x00000005ff040299 */ /* 0x000fe40008011608 */
[----:B------:R-:W-:Y:S02]  /*0f20*/  UIMAD.WIDE.U32 UR12, UR24, UR23, URZ ;  /* 0x00000017180c72a5 */ /* 0x000fe4000f8e00ff */
[----:B------:R-:W-:-:S02]  /*0f30*/  UIMAD.WIDE.U32 UR8, UR4, UR16, URZ ;  /* 0x00000010040872a5 */ /* 0x000fc4000f8e00ff */
[----:B------:R-:W-:Y:S02]  /*0f40*/  @UP2 USHF.R.U32.HI UR6, URZ, UR21, UR10 ;  /* 0x00000015ff062299 */ /* 0x000fe4000801160a */
[----:B------:R-:W-:Y:S02]  /*0f50*/  UIMAD.WIDE.U32 UR14, UR51, UR20, URZ ;  /* 0x00000014330e72a5 */ /* 0x000fe4000f8e00ff */
[----:B------:R-:W-:Y:S01]  /*0f60*/  UIMAD.WIDE.U32 UR10, UR6, UR16, URZ ;  /* 0x00000010060a72a5 */ /* 0x000fe2000f8e00ff */
[----:B------:R-:W-:Y:S01]  /*0f70*/  UMOV UR12, UR13 ;  /* 0x0000000d000c7c82 */ /* 0x000fe20008000000 */
[----:B------:R-:W-:Y:S01]  /*0f80*/  UMOV UR8, UR9 ;  /* 0x0000000900087c82 */ /* 0x000fe20008000000 */
[----:B------:R-:W-:Y:S02]  /*0f90*/  USHF.R.U32.HI UR12, URZ, UR5, UR12 ;  /* 0x00000005ff0c7299 */ /* 0x000fe4000801160c */
[----:B------:R-:W-:Y:S01]  /*0fa0*/  @UP4 USHF.R.U32.HI UR4, URZ, UR17, UR8 ;  /* 0x00000011ff044299 */ /* 0x000fe20008011608 */
[----:B------:R-:W-:Y:S01]  /*0fb0*/  UMOV UR14, UR15 ;  /* 0x0000000f000e7c82 */ /* 0x000fe20008000000 */
[----:B------:R-:W-:Y:S01]  /*0fc0*/  UMOV UR10, UR11 ;  /* 0x0000000b000a7c82 */ /* 0x000fe20008000000 */
[----:B------:R-:W-:-:S02]  /*0fd0*/  USHF.R.U32.HI UR14, URZ, UR21, UR14 ;  /* 0x00000015ff0e7299 */ /* 0x000fc4000801160e */
[----:B------:R-:W-:Y:S02]  /*0fe0*/  USEL UR5, UR24, UR12, !UP0 ;  /* 0x0000000c18057287 */ /* 0x000fe4000c000000 */
[----:B------:R-:W-:Y:S02]  /*0ff0*/  @UP4 USHF.R.U32.HI UR6, URZ, UR17, UR10 ;  /* 0x00000011ff064299 */ /* 0x000fe4000801160a */
[----:B------:R-:W-:Y:S02]  /*1000*/  UIMAD UR7, UR4, UR19, URZ ;  /* 0x00000013040772a4 */ /* 0x000fe4000f8e02ff */
[----:B------:R-:W-:Y:S02]  /*1010*/  USEL UR4, UR51, UR14, !UP2 ;  /* 0x0000000e33047287 */ /* 0x000fe4000d000000 */
[----:B------:R-:W-:Y:S02]  /*1020*/  UIMAD UR10, UR6, UR19, URZ ;  /* 0x00000013060a72a4 */ /* 0x000fe4000f8e02ff */
[----:B------:R-:W-:-:S02]  /*1030*/  UISETP.GE.AND UP0, UPT, UR5, UR7, UPT ;  /* 0x000000070500728c */ /* 0x000fc4000bf06270 */
[----:B------:R-:W-:Y:S02]  /*1040*/  UIMAD.WIDE.U32 UR8, UR5, UR16, URZ ;  /* 0x00000010050872a5 */ /* 0x000fe4000f8e00ff */
[----:B------:R-:W-:Y:S02]  /*1050*/  UISETP.GE.OR UP0, UPT, UR4, UR10, UP0 ;  /* 0x0000000a0400728c */ /* 0x000fe40008706670 */
[----:B------:R-:W-:Y:S02]  /*1060*/  UIMAD.WIDE.U32 UR10, UR4, UR16, URZ ;  /* 0x00000010040a72a5 */ /* 0x000fe4000f8e00ff */
[----:B------:R-:W-:Y:S01]  /*1070*/  UIADD3 UR10, UPT, UPT, -UR4, URZ, URZ ;  /* 0x000000ff040a7290 */ /* 0x000fe2000fffe1ff */
[----:B------:R-:W-:Y:S01]  /*1080*/  UMOV UR8, UR9 ;  /* 0x0000000900087c82 */ /* 0x000fe20008000000 */
[----:B------:R-:W-:Y:S02]  /*1090*/  UIADD3 UR9, UPT, UPT, -UR5, URZ, URZ ;  /* 0x000000ff05097290 */ /* 0x000fe4000fffe1ff */
[----:B------:R-:W-:-:S03]  /*10a0*/  USHF.R.U32.HI UR8, URZ, UR17, UR8 ;  /* 0x00000011ff087299 */ /* 0x000fc60008011608 */
[----:B------:R-:W-:Y:S01]  /*10b0*/  @!UP0 UMOV UR7, UR11 ;  /* 0x0000000b00078c82 */ /* 0x000fe20008000000 */
[----:B------:R-:W-:Y:S02]  /*10c0*/  UIMAD UR24, UR22, UR9, UR24 ;  /* 0x00000009161872a4 */ /* 0x000fe4000f8e0218 */
[----:B------:R-:W-:Y:S02]  /*10d0*/  USEL UR8, UR5, UR8, !UP4 ;  /* 0x0000000805087287 */ /* 0x000fe4000e000000 */
[----:B------:R-:W-:Y:S02]  /*10e0*/  @!UP0 USHF.R.U32.HI UR7, URZ, UR17, UR7 ;  /* 0x00000011ff078299 */ /* 0x000fe40008011607 */
[----:B------:R-:W-:Y:S02]  /*10f0*/  UIADD3 UR9, UPT, UPT, -UR8, URZ, URZ ;  /* 0x000000ff08097290 */ /* 0x000fe4000fffe1ff */
[----:B------:R-:W-:Y:S02]  /*1100*/  @!UP0 USEL UR7, UR4, UR7, !UP4 ;  /* 0x0000000704078287 */ /* 0x000fe4000e000000 */
[----:B------:R-:W-:-:S02]  /*1110*/  UIMAD UR9, UR19, UR9, UR5 ;  /* 0x00000009130972a4 */ /* 0x000fc4000f8e0205 */
[----:B------:R-:W-:Y:S02]  /*1120*/  @!UP0 UIADD3 UR8, UPT, UPT, UR8, -UR7, URZ ;  /* 0x8000000708088290 */ /* 0x000fe4000fffe0ff */
[----:B------:R-:W-:Y:S02]  /*1130*/  @!UP0 UIMAD UR7, UR9, UR6, UR7 ;  /* 0x00000006090782a4 */ /* 0x000fe4000f8e0207 */
[----:B------:R-:W-:Y:S02]  /*1140*/  @!UP0 UIMAD UR5, UR8, UR19, UR4 ;  /* 0x00000013080582a4 */ /* 0x000fe4000f8e0204 */
[----:B------:R-:W-:Y:S02]  /*1150*/  UIMAD UR6, UR25, UR10, UR51 ;  /* 0x0000000a190672a4 */ /* 0x000fe4000f8e0233 */
[----:B------:R-:W-:Y:S01]  /*1160*/  UIMAD UR24, UR5, UR22, UR24 ;  /* 0x00000016051872a4 */ /* 0x000fe2000f8e0218 */
[----:B------:R-:W-:Y:S02]  /*1170*/  @!UP0 UMOV UR4, UR7 ;  /* 0x0000000700048c82 */ /* 0x000fe40008000000 */
[----:B------:R-:W-:-:S12]  /*1180*/  UIMAD UR51, UR4, UR25, UR6 ;  /* 0x00000019043372a4 */ /* 0x000fd8000f8e0206 */
.L_x_14:
[----:B------:R-:W1:Y:S02]  /*1190*/  LDCU UR4, c[0x0][0xc30] ;  /* 0x00018600ff0477ac */ /* 0x000e640008000800 */
[----:B-1----:R-:W-:-:S09]  /*11a0*/  UISETP.NE.AND UP0, UPT, UR4, 0x1, UPT ;  /* 0x000000010400788c */ /* 0x002fd2000bf05270 */
[----:B------:R-:W-:Y:S05]  /*11b0*/  BRA.U UP0, `(.L_x_15) ;  /* 0x0000000100447547 */ /* 0x000fea000b800000 */
[----:B------:R-:W1:Y:S01]  /*11c0*/  LDCU.128 UR8, c[0x0][0xc10] ;  /* 0x00018200ff0877ac */ /* 0x000e620008000c00 */
[----:B------:R-:W2:Y:S01]  /*11d0*/  LDCU UR12, c[0x0][0xc0c] ;  /* 0x00018180ff0c77ac */ /* 0x000ea20008000800 */
[----:B------:R-:W3:Y:S01]  /*11e0*/  LDCU UR13, c[0x0][0xc20] ;  /* 0x00018400ff0d77ac */ /* 0x000ee20008000800 */
[----:B-1----:R-:W-:Y:S02]  /*11f0*/  UIMAD.WIDE.U32 UR6, UR51, UR8, URZ ;  /* 0x00000008330672a5 */ /* 0x002fe4000f8e00ff */
[----:B------:R-:W-:Y:S02]  /*1200*/  UIMAD.WIDE.U32 UR4, UR24, UR11, URZ ;  /* 0x0000000b180472a5 */ /* 0x000fe4000f8e00ff */
[----:B--2---:R-:W-:Y:S02]  /*1210*/  UISETP.NE.AND UP2, UPT, UR12, 0x1, UPT ;  /* 0x000000010c00788c */ /* 0x004fe4000bf45270 */
[----:B------:R-:W-:Y:S01]  /*1220*/  UISETP.NE.AND UP0, UPT, UR10, 0x1, UPT ;  /* 0x000000010a00788c */ /* 0x000fe2000bf05270 */
[----:B------:R-:W-:-:S02]  /*1230*/  UMOV UR6, UR7 ;  /* 0x0000000700067c82 */ /* 0x000fc40008000000 */
[----:B------:R-:W-:Y:S01]  /*1240*/  UMOV UR4, UR5 ;  /* 0x0000000500047c82 */ /* 0x000fe20008000000 */
[----:B------:R-:W-:Y:S02]  /*1250*/  USHF.R.U32.HI UR6, URZ, UR9, UR6 ;  /* 0x00000009ff067299 */ /* 0x000fe40008011606 */
[----:B---3--:R-:W-:Y:S02]  /*1260*/  USHF.R.U32.HI UR4, URZ, UR13, UR4 ;  /* 0x0000000dff047299 */ /* 0x008fe40008011604 */
[----:B------:R-:W-:Y:S02]  /*1270*/  USEL UR5, UR51, UR6, !UP2 ;  /* 0x0000000633057287 */ /* 0x000fe4000d000000 */
[----:B------:R-:W-:-:S04]  /*1280*/  USEL UR4, UR24, UR4, !UP0 ;  /* 0x0000000418047287 */ /* 0x000fc8000c000000 */
[----:B------:R-:W-:Y:S02]  /*1290*/  UIADD3 UR6, UPT, UPT, UR5, -UR4, URZ ;  /* 0x8000000405067290 */ /* 0x000fe4000fffe0ff */
[----:B------:R-:W-:Y:S02]  /*12a0*/  UIADD3 UR4, UPT, UPT, -UR5, UR4, URZ ;  /* 0x0000000405047290 */ /* 0x000fe4000fffe1ff */
[----:B------:R-:W-:Y:S02]  /*12b0*/  UIMAD UR24, UR6, UR10, UR24 ;  /* 0x0000000a061872a4 */ /* 0x000fe4000f8e0218 */
[----:B------:R-:W-:-:S12]  /*12c0*/  UIMAD UR51, UR4, UR12, UR51 ;  /* 0x0000000c043372a4 */ /* 0x000fd8000f8e0233 */
.L_x_15:
[----:B------:R-:W-:Y:S01]  /*12d0*/  BAR.SYNC.DEFER_BLOCKING 0x0 ;  /* 0x0000000000007b1d */ /* 0x000fe20000010000 */
[----:B------:R-:W-:Y:S01]  /*12e0*/  UISETP.NE.AND UP0, UPT, UR18, 0x2, UPT ;  /* 0x000000021200788c */ /* 0x000fe2000bf05270 */
[----:B------:R-:W-:Y:S02]  /*12f0*/  ISETP.NE.OR P3, PT, R0, 0x2, !P3 ;  /* 0x000000020000780c */ /* 0x000fe40005f65670 */
[----:B------:R-:W-:Y:S02]  /*1300*/  LOP3.LUT R0, R69, 0x1f, RZ, 0xc0, !PT ;  /* 0x0000001f45007812 */ /* 0x000fe400078ec0ff */
[----:B------:R-:W1:Y:S04]  /*1310*/  LDCU UR39, c[0x0][0xc24] ;  /* 0x00018480ff2777ac */ /* 0x000e680008000800 */
[----:B------:R-:W-:Y:S05]  /*1320*/  BRA.U UP0, `(.L_x_16) ;  /* 0x0000001d00287547 */ /* 0x000fea000b800000 */
[----:B------:R-:W2:Y:S01]  /*1330*/  LDCU UR5, c[0x0][0x388] ;  /* 0x00007100ff0577ac */ /* 0x000ea20008000800 */
[----:B------:R-:W-:Y:S01]  /*1340*/  PLOP3.LUT P1, PT, PT, PT, UP3, 0x80, 0x8 ;  /* 0x000000000008781c */ /* 0x000fe20003f2f038 */
[----:B------:R-:W-:Y:S01]  /*1350*/  IMAD.MOV.U32 R2, RZ, RZ, RZ ;  /* 0x000000ffff027224 */ /* 0x000fe200078e00ff */
[----:B------:R-:W-:Y:S01]  /*1360*/  ISETP.EQ.OR P2, PT, R0, RZ, P3 ;  /* 0x000000ff0000720c */ /* 0x000fe20001f42670 */
[----:B------:R-:W3:Y:S01]  /*1370*/  LDCU UR8, c[0x0][0x38c] ;  /* 0x00007180ff0877ac */ /* 0x000ee20008000800 */
[----:B------:R-:W-:Y:S01]  /*1380*/  PLOP3.LUT P1, PT, P1, PT, PT, 0x8, 0x80 ;  /* 0x000000000080781c */ /* 0x000fe20000f2e170 */
[----:B------:R-:W4:Y:S01]  /*1390*/  LDCU.64 UR6, c[0x0][0x390] ;  /* 0x00007200ff0677ac */ /* 0x000f220008000a00 */
[----:B------:R-:W1:Y:S01]  /*13a0*/  LDCU UR62, c[0x0][0x370] ;  /* 0x00006e00ff3e77ac */ /* 0x000e620008000800 */
[----:B------:R-:W1:Y:S01]  /*13b0*/  LDCU.64 UR54, c[0x0][0x348] ;  /* 0x00006900ff3677ac */ /* 0x000e620008000a00 */
[----:B--2---:R-:W-:Y:S01]  /*13c0*/  UIADD3 UR5, UPT, UPT, UR5, 0x1f, URZ ;  /* 0x0000001f05057890 */ /* 0x004fe2000fffe0ff */
[----:B------:R-:W2:Y:S03]  /*13d0*/  LDCU UR61, c[0x0][0x374] ;  /* 0x00006e80ff3d77ac */ /* 0x000ea60008000800 */
[----:B------:R-:W-:Y:S01]  /*13e0*/  USHF.R.S32.HI UR4, URZ, 0x1f, UR5 ;  /* 0x0000001fff047899 */ /* 0x000fe20008011405 */
[----:B------:R-:W-:Y:S01]  /*13f0*/  UMOV UR40, 0x1 ;  /* 0x0000000100287882 */ /* 0x000fe20000000000 */
[----:B------:R-:W-:-:S02]  /*1400*/  UMOV UR43, URZ ;  /* 0x000000ff002b7c82 */ /* 0x000fc40008000000 */
[----:B------:R-:W-:Y:S01]  /*1410*/  ULEA.HI UR4, UR4, UR5, URZ, 0x5 ;  /* 0x0000000504047291 */ /* 0x000fe2000f8f28ff */
[----:B------:R-:W-:Y:S01]  /*1420*/  UMOV UR30, URZ ;  /* 0x000000ff001e7c82 */ /* 0x000fe20008000000 */
[----:B------:R-:W-:Y:S02]  /*1430*/  UMOV UR52, URZ ;  /* 0x000000ff00347c82 */ /* 0x000fe40008000000 */
[----:B------:R-:W-:-:S04]  /*1440*/  USHF.R.S32.HI UR4, URZ, 0x5, UR4 ;  /* 0x00000005ff047899 */ /* 0x000fc80008011404 */
[----:B---3--:R-:W-:-:S04]  /*1450*/  UIMAD UR4, UR4, UR8, URZ ;  /* 0x00000008040472a4 */ /* 0x008fc8000f8e02ff */
[----:B----4-:R-:W-:-:S04]  /*1460*/  UIMAD UR4, UR4, UR6, URZ ;  /* 0x00000006040472a4 */ /* 0x010fc8000f8e02ff */
[----:B------:R-:W-:-:S04]  /*1470*/  UIMAD UR63, UR4, UR7, URZ ;  /* 0x00000007043f72a4 */ /* 0x000fc8000f8e02ff */
[----:B------:R-:W-:Y:S02]  /*1480*/  UISETP.NE.AND UP1, UPT, UR63, URZ, UPT ;  /* 0x000000ff3f00728c */ /* 0x000fe4000bf25270 */
[----:B------:R-:W-:-:S04]  /*1490*/  UISETP.LT.U32.AND UP0, UPT, UR63, 0x8, UPT ;  /* 0x000000083f00788c */ /* 0x000fc8000bf01070 */
[----:B------:R-:W-:-:S04]  /*14a0*/  USEL UR4, UR63, 0x8, UP0 ;  /* 0x000000083f047887 */ /* 0x000fc80008000000 */
[----:B------:R-:W-:Y:S02]  /*14b0*/  UIADD3 UR5, UPT, UPT, UR4, -0x1, URZ ;  /* 0xffffffff04057890 */ /* 0x000fe4000fffe0ff */
[----:B------:R-:W-:Y:S02]  /*14c0*/  @!UP1 UIADD3 UR5, UPT, UPT, UR4, URZ, URZ ;  /* 0x000000ff04059290 */ /* 0x000fe4000fffe0ff */
[----:B------:R-:W-:Y:S02]  /*14d0*/  UIADD3 UR60, UPT, UPT, UR63, -UR4, URZ ;  /* 0x800000043f3c7290 */ /* 0x000fe4000fffe0ff */
[----:B-12---:R-:W-:-:S12]  /*14e0*/  UIADD3 UR64, UPT, UPT, UR5, 0x1, URZ ;  /* 0x0000000105407890 */ /* 0x006fd8000fffe0ff */
.L_x_32:
[----:B------:R-:W1:Y:S01]  /*14f0*/  S2UR UR41, SR_CgaCtaId ;  /* 0x00000000002979c3 */ /* 0x000e620000008800 */
[----:B------:R-:W-:Y:S01]  /*1500*/  UMOV UR4, 0x400 ;  /* 0x0000040000047882 */ /* 0x000fe20000000000 */
[----:B------:R-:W-:Y:S01]  /*1510*/  MOV R0, UR40 ;  /* 0x0000002800007c02 */ /* 0x000fe20008000f00 */
[----:B------:R-:W-:Y:S02]  /*1520*/  UISETP.NE.AND UP0, UPT, UR63, URZ, UPT ;  /* 0x000000ff3f00728c */ /* 0x000fe4000bf05270 */
[----:B------:R-:W-:Y:S01]  /*1530*/  USHF.L.U32 UR50, UR51, 0x7, URZ ;  /* 0x0000000733327899 */ /* 0x000fe200080006ff */
[----:B------:R-:W-:Y:S01]  /*1540*/  SHF.L.U32 R0, R0, 0x1f, RZ ;  /* 0x0000001f00007819 */ /* 0x000fe200000006ff */
[----:B------:R-:W-:Y:S01]  /*1550*/  USHF.L.U32 UR34, UR24, 0x6, URZ ;  /* 0x0000000618227899 */ /* 0x000fe200080006ff */
[----:B------:R-:W-:Y:S01]  /*1560*/  UMOV UR31, URZ ;  /* 0x000000ff001f7c82 */ /* 0x000fe20008000000 */
[----:B------:R-:W-:Y:S01]  /*1570*/  UMOV UR38, URZ ;  /* 0x000000ff00267c82 */ /* 0x000fe20008000000 */
[----:B------:R-:W-:Y:S01]  /*1580*/  UMOV UR37, URZ ;  /* 0x000000ff00257c82 */ /* 0x000fe20008000000 */
[----:B------:R-:W-:Y:S01]  /*1590*/  UMOV UR36, URZ ;  /* 0x000000ff00247c82 */ /* 0x000fe20008000000 */
[----:B-1----:R-:W-:-:S04]  /*15a0*/  ULEA UR41, UR41, UR4, 0x18 ;  /* 0x0000000429297291 */ /* 0x002fc8000f8ec0ff */
[----:B------:R-:W-:-:S09]  /*15b0*/  ULEA UR4, UR43, UR41, 0x3 ;  /* 0x000000292b047291 */ /* 0x000fd2000f8e18ff */
[----:B------:R1:W2:Y:S01]  /*15c0*/  SYNCS.PHASECHK.TRANS64.TRYWAIT P0, [UR4+0x40], R0 ;  /* 0x00004000ff0075a7 */ /* 0x0002a20008001104 */
[----:B------:R-:W-:Y:S05]  /*15d0*/  BRA.U !UP0, `(.L_x_17) ;  /* 0x0000000508b87547 */ /* 0x000fea000b800000 */
[----:B------:R-:W3:Y:S01]  /*15e0*/  LDCU.128 UR12, c[0x0][0x480] ;  /* 0x00009000ff0c77ac */ /* 0x000ee20008000c00 */
[----:B------:R-:W4:Y:S01]  /*15f0*/  LDCU.128 UR8, c[0x0][0x490] ;  /* 0x00009200ff0877ac */ /* 0x000f220008000c00 */
[----:B------:R-:W1:Y:S01]  /*1600*/  LDCU.64 UR26, c[0x0][0x4c0] ;  /* 0x00009800ff1a77ac */ /* 0x000e620008000a00 */
[----:B------:R-:W1:Y:S01]  /*1610*/  LDCU.64 UR16, c[0x0][0x4f0] ;  /* 0x00009e00ff1077ac */ /* 0x000e620008000a00 */
[----:B------:R-:W1:Y:S01]  /*1620*/  LDCU UR19, c[0x0][0x4ec] ;  /* 0x00009d80ff1377ac */ /* 0x000e620008000800 */
[----:B---3--:R-:W-:Y:S02]  /*1630*/  UIMAD.WIDE.U32 UR4, UR50, UR13, URZ ;  /* 0x0000000d320472a5 */ /* 0x008fe4000f8e00ff */
[----:B------:R-:W-:Y:S02]  /*1640*/  UISETP.NE.AND UP0, UPT, UR12, 0x1, UPT ;  /* 0x000000010c00788c */ /* 0x000fe4000bf05270 */
[----:B------:R-:W-:Y:S02]  /*1650*/  USHF.R.U32.HI UR5, URZ, UR14, UR5 ;  /* 0x0000000eff057299 */ /* 0x000fe40008011605 */
[----:B------:R-:W-:-:S02]  /*1660*/  UIADD3 UR52, UPT, UPT, UR64, UR30, URZ ;  /* 0x0000001e40347290 */ /* 0x000fc4000fffe0ff */
[----:B------:R-:W-:Y:S02]  /*1670*/  USEL UR5, UR50, UR5, !UP0 ;  /* 0x0000000532057287 */ /* 0x000fe4000c000000 */
[----:B------:R-:W-:Y:S02]  /*1680*/  UISETP.NE.AND UP0, UPT, UR15, 0x1, UPT ;  /* 0x000000010f00788c */ /* 0x000fe4000bf05270 */
[----:B----4-:R-:W-:Y:S01]  /*1690*/  UIMAD.WIDE.U32 UR6, UR5, UR8, URZ ;  /* 0x00000008050672a5 */ /* 0x010fe2000f8e00ff */
[----:B------:R-:W3:Y:S01]  /*16a0*/  LDCU UR8, c[0x0][0x4a0] ;  /* 0x00009400ff0877ac */ /* 0x000ee20008000800 */
[----:B------:R-:W4:Y:S05]  /*16b0*/  LDCU UR51, c[0x0][0x38c] ;  /* 0x00007180ff3377ac */ /* 0x000f2a0008000800 */
[----:B------:R-:W-:Y:S01]  /*16c0*/  UMOV UR4, UR7 ;  /* 0x0000000700047c82 */ /* 0x000fe20008000000 */
[----:B------:R-:W1:Y:S01]  /*16d0*/  LDCU.64 UR46, c[0x0][0x390] ;  /* 0x00007200ff2e77ac */ /* 0x000e620008000a00 */
[----:B------:R-:W-:Y:S01]  /*16e0*/  USHF.R.U32.HI UR4, URZ, UR9, UR4 ;  /* 0x00000009ff047299 */ /* 0x000fe20008011604 */
[----:B------:R-:W4:Y:S03]  /*16f0*/  LDCU UR9, c[0x0][0x4c8] ;  /* 0x00009900ff0977ac */ /* 0x000f260008000800 */
[----:B------:R-:W-:-:S02]  /*1700*/  USEL UR4, UR5, UR4, !UP0 ;  /* 0x0000000405047287 */ /* 0x000fc4000c000000 */
[----:B------:R-:W-:Y:S02]  /*1710*/  UISETP.NE.AND UP0, UPT, UR10, 0x1, UPT ;  /* 0x000000010a00788c */ /* 0x000fe4000bf05270 */
[----:B------:R-:W-:Y:S01]  /*1720*/  UIMAD.WIDE.U32 UR6, UR4, UR11, URZ ;  /* 0x0000000b040672a5 */ /* 0x000fe2000f8e00ff */
[----:B------:R-:W1:Y:S01]  /*1730*/  LDCU.64 UR24, c[0x0][0x4d0] ;  /* 0x00009a00ff1877ac */ /* 0x000e620008000a00 */
[----:B------:R-:W-:-:S05]  /*1740*/  UMOV UR31, URZ ;  /* 0x000000ff001f7c82 */ /* 0x000fca0008000000 */
[----:B------:R-:W-:Y:S01]  /*1750*/  UMOV UR6, UR7 ;  /* 0x0000000700067c82 */ /* 0x000fe20008000000 */
[----:B------:R-:W-:Y:S02]  /*1760*/  UIADD3 UR7, UPT, UPT, -UR4, URZ, URZ ;  /* 0x000000ff04077290 */ /* 0x000fe4000fffe1ff */
[----:B---3--:R-:W-:Y:S02]  /*1770*/  USHF.R.U32.HI UR6, URZ, UR8, UR6 ;  /* 0x00000008ff067299 */ /* 0x008fe40008011606 */
[----:B------:R-:W-:Y:S02]  /*1780*/  UIADD3 UR8, UPT, UPT, -UR5, URZ, URZ ;  /* 0x000000ff05087290 */ /* 0x000fe4000fffe1ff */
[----:B------:R-:W-:Y:S02]  /*1790*/  USEL UR22, UR4, UR6, !UP0 ;  /* 0x0000000604167287 */ /* 0x000fe4000c000000 */
[----:B------:R-:W-:Y:S02]  /*17a0*/  UIMAD UR7, UR15, UR7, UR5 ;  /* 0x000000070f0772a4 */ /* 0x000fe4000f8e0205 */
[----:B------:R-:W-:-:S02]  /*17b0*/  UIADD3 UR6, UPT, UPT, -UR22, URZ, URZ ;  /* 0x000000ff16067290 */ /* 0x000fc4000fffe1ff */
[----:B------:R-:W-:Y:S02]  /*17c0*/  UIMAD UR8, UR12, UR8, UR50 ;  /* 0x000000080c0872a4 */ /* 0x000fe4000f8e0232 */
[----:B------:R-:W-:Y:S02]  /*17d0*/  UIMAD UR21, UR10, UR6, UR4 ;  /* 0x000000060a1572a4 */ /* 0x000fe4000f8e0204 */
[----:B-1----:R-:W-:Y:S01]  /*17e0*/  UIMAD UR20, UR7, UR27, UR16 ;  /* 0x0000001b071472a4 */ /* 0x002fe2000f8e0210 */
[----:B------:R-:W1:Y:S04]  /*17f0*/  LDCU UR15, c[0x0][0x4cc] ;  /* 0x00009980ff0f77ac */ /* 0x000e680008000800 */
[----:B------:R-:W3:Y:S01]  /*1800*/  LDCU UR6, c[0x0][0x500] ;  /* 0x0000a000ff0677ac */ /* 0x000ee20008000800 */
[----:B------:R-:W1:Y:S01]  /*1810*/  LDCU.64 UR4, c[0x0][0x4f8] ;  /* 0x00009f00ff0477ac */ /* 0x000e620008000a00 */
[----:B------:R-:W-:-:S02]  /*1820*/  UIADD3 UR10, UPT, UPT, UR34, 0x20, URZ ;  /* 0x00000020220a7890 */ /* 0x000fc4000fffe0ff */
[----:B------:R-:W-:Y:S02]  /*1830*/  UIMAD UR19, UR8, UR26, UR19 ;  /* 0x0000001a081372a4 */ /* 0x000fe4000f8e0213 */
[----:B----4-:R-:W-:Y:S01]  /*1840*/  UIMAD UR21, UR21, UR9, UR17 ;  /* 0x00000009151572a4 */ /* 0x010fe2000f8e0211 */
[----:B------:R-:W-:Y:S01]  /*1850*/  UMOV UR7, UR43 ;  /* 0x0000002b00077c82 */ /* 0x000fe20008000000 */
[----:B------:R-:W-:Y:S01]  /*1860*/  UMOV UR36, URZ ;  /* 0x000000ff00247c82 */ /* 0x000fe20008000000 */
[----:B------:R-:W-:Y:S01]  /*1870*/  UMOV UR37, URZ ;  /* 0x000000ff00257c82 */ /* 0x000fe20008000000 */
[----:B------:R-:W-:-:S08]  /*1880*/  UMOV UR38, URZ ;  /* 0x000000ff00267c82 */ /* 0x000fd00008000000 */
.L_x_22:
[----:B------:R-:W-:Y:S01]  /*1890*/  @!P3 MOV R3, 0x6000 ;  /* 0x000060000003b802 */ /* 0x000fe20000000f00 */
[----:B------:R-:W-:Y:S01]  /*18a0*/  ULEA UR17, UR7, UR41, 0x3 ;  /* 0x0000002907117291 */ /* 0x000fe2000f8e18ff */
[----:B-12---:R-:W-:Y:S11]  /*18b0*/  @P0 BRA `(.L_x_18) ;  /* 0x0000000000100947 */ /* 0x006ff60003800000 */
[----:B------:R-:W-:Y:S04]  /*18c0*/  MOV R0, UR40 ;  /* 0x0000002800007c02 */ /* 0x000fe80008000f00 */
[----:B------:R-:W-:Y:S04]  /*18d0*/  SHF.L.U32 R5, R0, 0x1f, RZ ;  /* 0x0000001f00057819 */ /* 0x000fe800000006ff */
[----:B------:R-:W2:Y:S02]  /*18e0*/  SYNCS.PHASECHK.TRANS64.TRYWAIT P0, [UR17+0x40], R5 ;  /* 0x00004005ff0075a7 */ /* 0x000ea40008001111 */
[----:B--2---:R-:W-:Y:S05]  /*18f0*/  @!P0 BRA `(.L_x_19) ;  /* 0x0000007400e08947 */ /* 0x004fea0003800000 */
.L_x_18:
[----:B------:R4:W-:Y:S01]  /*1900*/  @!P3 SYNCS.ARRIVE.TRANS64 RZ, [UR17], R3 ;  /* 0x00000003ffffb9a7 */ /* 0x0009e20008000011 */
[----:B------:R-:W-:Y:S04]  /*1910*/  BSSY.RECONVERGENT B0, `(.L_x_20) ;  /* 0x0000003000007945 */ /* 0x000fe80003800200 */
[----:B------:R-:W-:Y:S05]  /*1920*/  @P2 BRA `(.L_x_21) ;  /* 0x0000000000042947 */ /* 0x000fea0003800000 */
[----:B-1-3--:R-:W-:Y:S05]  /*1930*/  BPT.TRAP 0x1 ;  /* 0x000000040000795c */ /* 0x00afea0000300000 */
.L_x_21:
[----:B-1-3--:R-:W-:Y:S05]  /*1940*/  BSYNC.RECONVERGENT B0 ;  /* 0x0000000000007941 */ /* 0x00afea0003800200 */
.L_x_20:
[----:B------:R-:W-:Y:S02]  /*1950*/  UIADD3 UR8, UPT, UPT, UR7, 0x1, URZ ;  /* 0x0000000107087890 */ /* 0x000fe4000fffe0ff */
[----:B------:R-:W-:Y:S02]  /*1960*/  UIMAD UR11, UR36, UR15, UR4 ;  /* 0x0000000f240b72a4 */ /* 0x000fe4000f8e0204 */
[----:B------:R-:W-:Y:S02]  /*1970*/  UISETP.NE.AND UP0, UPT, UR8, 0x8, UPT ;  /* 0x000000080800788c */ /* 0x000fe4000bf05270 */
[----:B------:R-:W-:Y:S02]  /*1980*/  ULEA UR16, UR7, UR41, 0xe ;  /* 0x0000002907107291 */ /* 0x000fe4000f8e70ff */
[----:B------:R-:W-:Y:S02]  /*1990*/  USEL UR9, URZ, 0x1, UP0 ;  /* 0x00000001ff097887 */ /* 0x000fe40008000000 */
[----:B------:R-:W-:Y:S02]  /*19a0*/  USEL UR43, UR8, URZ, UP0 ;  /* 0x000000ff082b7287 */ /* 0x000fe40008000000 */
[----:B------:R-:W-:Y:S02]  /*19b0*/  ULOP3.LUT UR40, UR40, UR9, URZ, 0x3c, !UPT ;  /* 0x0000000928287292 */ /* 0x000fe4000f8e3cff */
[----:B------:R-:W-:Y:S02]  /*19c0*/  ULEA UR8, UR43, UR41, 0x3 ;  /* 0x000000292b087291 */ /* 0x000fe4000f8e18ff */
[----:B------:R-:W-:Y:S02]  /*19d0*/  ULEA UR27, UR7, UR41, 0xd ;  /* 0x00000029071b7291 */ /* 0x000fe4000f8e68ff */
[----:B------:R-:W-:Y:S01]  /*19e0*/  UIADD3 UR44, UP1, UPT, UR54, 0x80, URZ ;  /* 0x00000080362c7890 */ /* 0x000fe2000ff3e0ff */
[----:B--2---:R-:W-:Y:S01]  /*19f0*/  MOV R0, UR40 ;  /* 0x0000002800007c02 */ /* 0x004fe20008000f00 */
[----:B------:R-:W-:Y:S02]  /*1a00*/  USHF.L.U32 UR18, UR31, 0x5, URZ ;  /* 0x000000051f127899 */ /* 0x000fe400080006ff */
[----:B------:R-:W-:Y:S01]  /*1a10*/  UIADD3.X UR45, UPT, UPT, URZ, UR55, URZ, UP1, !UPT ;  /* 0x00000037ff2d7290 */ /* 0x000fe20008ffe4ff */
[----:B----4-:R-:W-:Y:S01]  /*1a20*/  SHF.L.U32 R3, R0, 0x1f, RZ ;  /* 0x0000001f00037819 */ /* 0x010fe200000006ff */
[----:B------:R-:W-:Y:S02]  /*1a30*/  UIADD3 UR16, UPT, UPT, UR16, 0x8400, URZ ;  /* 0x0000840010107890 */ /* 0x000fe4000fffe0ff */
[----:B------:R-:W-:Y:S01]  /*1a40*/  UIADD3 UR28, UP0, UPT, UR54, 0x200, URZ ;  /* 0x00000200361c7890 */ /* 0x000fe2000ff1e0ff */
[----:B------:R4:W1:Y:S01]  /*1a50*/  SYNCS.PHASECHK.TRANS64.TRYWAIT P0, [UR8+0x40], R3 ;  /* 0x00004003ff0075a7 */ /* 0x0008620008001108 */
[----:B------:R-:W-:Y:S02]  /*1a60*/  UIMAD UR8, UR37, UR24, UR5 ;  /* 0x00000018250872a4 */ /* 0x000fe4000f8e0205 */
[----:B------:R-:W-:Y:S02]  /*1a70*/  UIMAD UR7, UR38, UR25, UR6 ;  /* 0x00000019260772a4 */ /* 0x000fe4000f8e0206 */
[----:B------:R-:W-:Y:S02]  /*1a80*/  ULEA UR8, UR8, UR11, 0x5 ;  /* 0x0000000b08087291 */ /* 0x000fe4000f8e28ff */
[----:B------:R-:W-:Y:S02]  /*1a90*/  UIADD3.X UR29, UPT, UPT, URZ, UR55, URZ, UP0, !UPT ;  /* 0x00000037ff1d7290 */ /* 0x000fe400087fe4ff */
[----:B------:R-:W-:Y:S02]  /*1aa0*/  ULEA UR7, UR7, UR8, 0xa ;  /* 0x0000000807077291 */ /* 0x000fe4000f8e50ff */
[----:B------:R-:W-:Y:S02]  /*1ab0*/  UIADD3 UR32, UPT, UPT, UR27, 0x28400, URZ ;  /* 0x000284001b207890 */ /* 0x000fe4000fffe0ff */
[----:B------:R-:W-:Y:S02]  /*1ac0*/  UPRMT UR7, UR7, 0x5410, URZ ;  /* 0x0000541007077896 */ /* 0x000fe400080000ff */
[----:B------:R-:W-:Y:S02]  /*1ad0*/  UIADD3 UR8, UPT, UPT, UR27, 0x29400, URZ ;  /* 0x000294001b087890 */ /* 0x000fe4000fffe0ff */
[----:B------:R-:W-:Y:S02]  /*1ae0*/  UIADD3 UR42, UPT, UPT, UR36, 0x1, URZ ;  /* 0x00000001242a7890 */ /* 0x000fe4000fffe0ff */
[----:B------:R-:W-:Y:S02]  /*1af0*/  UIADD3 UR26, UPT, UPT, UR37, 0x1, URZ ;  /* 0x00000001251a7890 */ /* 0x000fe4000fffe0ff */
[----:B------:R-:W-:Y:S01]  /*1b00*/  UISETP.NE.AND UP2, UPT, UR42, UR51, UPT ;  /* 0x000000332a00728c */ /* 0x000fe2000bf45270 */
[----:B------:R2:W-:Y:S01]  /*1b10*/  UTMALDG.5D.IM2COL [UR16], [UR44], UR7 ;  /* 0x000000102c0073b4 */ /* 0x0005e20008060007 */
[----:B------:R-:W-:Y:S02]  /*1b20*/  UIADD3 UR23, UPT, UPT, UR38, 0x1, URZ ;  /* 0x0000000126177890 */ /* 0x000fe4000fffe0ff */
[----:B------:R-:W-:Y:S01]  /*1b30*/  UIADD3 UR30, UPT, UPT, UR30, 0x1, URZ ;  /* 0x000000011e1e7890 */ /* 0x000fe2000fffe0ff */
[----:B------:R-:W-:Y:S01]  /*1b40*/  UMOV UR48, 0x0 ;  /* 0x0000000000307882 */ /* 0x000fe20000000000 */
[----:B------:R-:W-:Y:S01]  /*1b50*/  UMOV UR49, 0x10000000 ;  /* 0x1000000000317882 */ /* 0x000fe20000000000 */
[----:B------:R-:W-:Y:S01]  /*1b60*/  UMOV UR33, UR17 ;  /* 0x0000001100217c82 */ /* 0x000fe20008000000 */
[----:B------:R-:W-:Y:S01]  /*1b70*/  UMOV UR35, UR18 ;  /* 0x0000001200237c82 */ /* 0x000fe20008000000 */
[----:B------:R-:W-:Y:S02]  /*1b80*/  UMOV UR12, UR36 ;  /* 0x00000024000c7c82 */ /* 0x000fe40008000000 */
[----:B------:R-:W-:Y:S01]  /*1b90*/  @UP2 UIADD3 UR26, UPT, UPT, UR37, URZ, URZ ;  /* 0x000000ff251a2290 */ /* 0x000fe2000fffe0ff */
[----:B------:R3:W-:Y:S01]  /*1ba0*/  UTMALDG.5D [UR32], [UR28], desc[UR48] ;  /* 0x000030201c0075b4 */ /* 0x0007e20008021000 */
[----:B------:R-:W-:Y:S01]  /*1bb0*/  UMOV UR13, UR37 ;  /* 0x00000025000d7c82 */ /* 0x000fe20008000000 */
[----:B------:R-:W-:Y:S01]  /*1bc0*/  UMOV UR14, UR38 ;  /* 0x00000026000e7c82 */ /* 0x000fe20008000000 */
[----:B------:R-:W-:Y:S01]  /*1bd0*/  UISETP.NE.AND UP1, UPT, UR26, UR46, UPT ;  /* 0x0000002e1a00728c */ /* 0x000fe2000bf25270 */
[----:B------:R-:W-:Y:S01]  /*1be0*/  UMOV UR9, UR17 ;  /* 0x0000001100097c82 */ /* 0x000fe20008000000 */
[----:B------:R-:W-:Y:S02]  /*1bf0*/  UMOV UR11, UR18 ;  /* 0x00000012000b7c82 */ /* 0x000fe40008000000 */
[----:B------:R4:W-:Y:S07]  /*1c00*/  UTMALDG.5D [UR8], [UR28], desc[UR48] ;  /* 0x000030081c0075b4 */ /* 0x0009ee0008021000 */
[----:B------:R-:W-:Y:S04]  /*1c10*/  @UP1 UIADD3 UR23, UPT, UPT, UR38, URZ, URZ ;  /* 0x000000ff26171290 */ /* 0x000fe8000fffe0ff */
[----:B------:R-:W-:Y:S01]  /*1c20*/  UISETP.NE.AND UP0, UPT, UR23, UR47, UPT ;  /* 0x0000002f1700728c */ /* 0x000fe2000bf05270 */
[----:B--2---:R-:W-:Y:S03]  /*1c30*/  UMOV UR7, UR43 ;  /* 0x0000002b00077c82 */ /* 0x004fe60008000000 */
[----:B---3--:R-:W-:Y:S02]  /*1c40*/  USEL UR38, UR23, URZ, UP0 ;  /* 0x000000ff17267287 */ /* 0x008fe40008000000 */
[----:B------:R-:W-:Y:S02]  /*1c50*/  USEL UR36, UR42, URZ, UP2 ;  /* 0x000000ff2a247287 */ /* 0x000fe40009000000 */
[----:B------:R-:W-:Y:S02]  /*1c60*/  USEL UR37, UR26, URZ, UP1 ;  /* 0x000000ff1a257287 */ /* 0x000fe40008800000 */
[----:B----4-:R-:W-:Y:S02]  /*1c70*/  UIADD3 UR8, UPT, UPT, UR31, 0x1, URZ ;  /* 0x000000011f087890 */ /* 0x010fe4000fffe0ff */
[----:B------:R-:W-:Y:S02]  /*1c80*/  @UP0 UIADD3 UR8, UPT, UPT, UR31, URZ, URZ ;  /* 0x000000ff1f080290 */ /* 0x000fe4000fffe0ff */
[----:B------:R-:W-:Y:S05]  /*1c90*/  UISETP.NE.AND UP0, UPT, UR30, UR52, UPT ;  /* 0x000000341e00728c */ /* 0x000fea000bf05270 */
[----:B------:R-:W-:Y:S04]  /*1ca0*/  UMOV UR31, UR8 ;  /* 0x00000008001f7c82 */ /* 0x000fe80008000000 */
[----:B------:R-:W-:Y:S05]  /*1cb0*/  BRA.U UP0, `(.L_x_22) ;  /* 0xfffffff900f47547 */ /* 0x000fea000b83ffff */
.L_x_17:
[----:B------:R-:W-:Y:S01]  /*1cc0*/  ULEA UR4, UR43, UR41, 0x3 ;  /* 0x000000292b047291 */ /* 0x000fe2000f8e18ff */
[----:B-1----:R-:W-:Y:S01]  /*1cd0*/  MOV R0, UR40 ;  /* 0x0000002800007c02 */ /* 0x002fe20008000f00 */
[----:B------:R-:W-:Y:S01]  /*1ce0*/  @!P1 SYNCS.ARRIVE.TRANS64.A1T0 RZ, [UR41+0xc8], RZ ;  /* 0x0000c8ffffff99a7 */ /* 0x000fe20008100029 */
[----:B------:R-:W-:Y:S02]  /*1cf0*/  UISETP.GE.AND UP0, UPT, UR60, 0x1, UPT ;  /* 0x000000013c00788c */ /* 0x000fe4000bf06270 */
[----:B------:R-:W-:-:S04]  /*1d00*/  SHF.L.U32 R0, R0, 0x1f, RZ ;  /* 0x0000001f00007819 */ /* 0x000fc800000006ff */
[----:B--2---:R1:W2:Y:S03]  /*1d10*/  SYNCS.PHASECHK.TRANS64.TRYWAIT P0, [UR4+0x40], R0 ;  /* 0x00004000ff0075a7 */ /* 0x0042a60008001104 */
[----:B------:R-:W-:Y:S05]  /*1d20*/  BRA.U !UP0, `(.L_x_23) ;  /* 0x0000000508c07547 */ /* 0x000fea000b800000 */
[----:B------:R-:W3:Y:S01]  /*1d30*/  LDCU.128 UR8, c[0x0][0x480] ;  /* 0x00009000ff0877ac */ /* 0x000ee20008000c00 */
[----:B------:R-:W4:Y:S01]  /*1d40*/  LDCU.128 UR16, c[0x0][0x490] ;  /* 0x00009200ff1077ac */ /* 0x000f220008000c00 */
[----:B------:R-:W1:Y:S01]  /*1d50*/  LDCU.64 UR20, c[0x0][0x4c0] ;  /* 0x00009800ff1477ac */ /* 0x000e620008000a00 */
[----:B------:R-:W1:Y:S01]  /*1d60*/  LDCU UR13, c[0x0][0x4c8] ;  /* 0x00009900ff0d77ac */ /* 0x000e620008000800 */
[----:B------:R-:W-:Y:S02]  /*1d70*/  UIADD3 UR52, UPT, UPT, UR60, UR52, URZ ;  /* 0x000000343c347290 */ /* 0x000fe4000fffe0ff */
[----:B---3--:R-:W-:Y:S02]  /*1d80*/  UIMAD.WIDE.U32 UR4, UR50, UR9, URZ ;  /* 0x00000009320472a5 */ /* 0x008fe4000f8e00ff */
[----:B------:R-:W-:Y:S02]  /*1d90*/  UISETP.NE.AND UP0, UPT, UR8, 0x1, UPT ;  /* 0x000000010800788c */ /* 0x000fe4000bf05270 */
[----:B------:R-:W-:Y:S01]  /*1da0*/  USHF.R.U32.HI UR5, URZ, UR10, UR5 ;  /* 0x0000000aff057299 */ /* 0x000fe20008011605 */
[----:B------:R-:W3:Y:S03]  /*1db0*/  LDCU UR9, c[0x0][0x4a0] ;  /* 0x00009400ff0977ac */ /* 0x000ee60008000800 */
[----:B------:R-:W-:-:S02]  /*1dc0*/  USEL UR5, UR50, UR5, !UP0 ;  /* 0x0000000532057287 */ /* 0x000fc4000c000000 */
[----:B------:R-:W-:Y:S02]  /*1dd0*/  UISETP.NE.AND UP0, UPT, UR11, 0x1, UPT ;  /* 0x000000010b00788c */ /* 0x000fe4000bf05270 */
[----:B----4-:R-:W-:Y:S01]  /*1de0*/  UIMAD.WIDE.U32 UR6, UR5, UR16, URZ ;  /* 0x00000010050672a5 */ /* 0x010fe2000f8e00ff */
[----:B------:R-:W1:Y:S01]  /*1df0*/  LDCU UR10, c[0x0][0x4ec] ;  /* 0x00009d80ff0a77ac */ /* 0x000e620008000800 */
[----:B------:R-:W4:Y:S05]  /*1e00*/  LDCU UR59, c[0x0][0x38c] ;  /* 0x00007180ff3b77ac */ /* 0x000f2a0008000800 */
[----:B------:R-:W-:Y:S01]  /*1e10*/  UMOV UR4, UR7 ;  /* 0x0000000700047c82 */ /* 0x000fe20008000000 */
[----:B------:R-:W1:Y:S01]  /*1e20*/  LDCU UR23, c[0x0][0x4cc] ;  /* 0x00009980ff1777ac */ /* 0x000e620008000800 */
[----:B------:R-:W-:Y:S01]  /*1e30*/  USHF.R.U32.HI UR4, URZ, UR17, UR4 ;  /* 0x00000011ff047299 */ /* 0x000fe20008011604 */
[----:B------:R-:W4:Y:S03]  /*1e40*/  LDCU.64 UR16, c[0x0][0x4f0] ;  /* 0x00009e00ff1077ac */ /* 0x000f260008000a00 */
[----:B------:R-:W-:-:S02]  /*1e50*/  USEL UR4, UR5, UR4, !UP0 ;  /* 0x0000000405047287 */ /* 0x000fc4000c000000 */
[----:B------:R-:W-:Y:S02]  /*1e60*/  UISETP.NE.AND UP0, UPT, UR18, 0x1, UPT ;  /* 0x000000011200788c */ /* 0x000fe4000bf05270 */
[----:B------:R-:W-:Y:S01]  /*1e70*/  UIMAD.WIDE.U32 UR6, UR4, UR19, URZ ;  /* 0x00000013040672a5 */ /* 0x000fe2000f8e00ff */
[----:B------:R-:W1:Y:S01]  /*1e80*/  LDCU.64 UR32, c[0x0][0x4d0] ;  /* 0x00009a00ff2077ac */ /* 0x000e620008000a00 */
[----:B------:R-:W-:-:S05]  /*1e90*/  UMOV UR49, UR60 ;  /* 0x0000003c00317c82 */ /* 0x000fca0008000000 */
[----:B------:R-:W-:Y:S01]  /*1ea0*/  UMOV UR6, UR7 ;  /* 0x0000000700067c82 */ /* 0x000fe20008000000 */
[----:B------:R-:W-:Y:S02]  /*1eb0*/  UIADD3 UR7, UPT, UPT, -UR5, URZ, URZ ;  /* 0x000000ff05077290 */ /* 0x000fe4000fffe1ff */
[----:B---3--:R-:W-:Y:S02]  /*1ec0*/  USHF.R.U32.HI UR6, URZ, UR9, UR6 ;  /* 0x00000009ff067299 */ /* 0x008fe40008011606 */
[----:B------:R-:W-:Y:S02]  /*1ed0*/  UIMAD UR7, UR8, UR7, UR50 ;  /* 0x00000007080772a4 */ /* 0x000fe4000f8e0232 */
[----:B------:R-:W-:Y:S02]  /*1ee0*/  USEL UR14, UR4, UR6, !UP0 ;  /* 0x00000006040e7287 */ /* 0x000fe4000c000000 */
[----:B------:R-:W-:Y:S02]  /*1ef0*/  UIADD3 UR6, UPT, UPT, -UR4, URZ, URZ ;  /* 0x000000ff04067290 */ /* 0x000fe4000fffe1ff */
[----:B------:R-:W-:-:S02]  /*1f00*/  UIADD3 UR9, UPT, UPT, -UR14, URZ, URZ ;  /* 0x000000ff0e097290 */ /* 0x000fc4000fffe1ff */
[----:B------:R-:W-:Y:S02]  /*1f10*/  UIMAD UR12, UR11, UR6, UR5 ;  /* 0x000000060b0c72a4 */ /* 0x000fe4000f8e0205 */
[----:B------:R-:W-:Y:S02]  /*1f20*/  UIMAD UR9, UR18, UR9, UR4 ;  /* 0x00000009120972a4 */ /* 0x000fe4000f8e0204 */
[----:B-1----:R-:W-:Y:S01]  /*1f30*/  UIMAD UR11, UR7, UR20, UR10 ;  /* 0x00000014070b72a4 */ /* 0x002fe2000f8e020a */
[----:B------:R-:W1:Y:S02]  /*1f40*/  LDCU.64 UR50, c[0x0][0x390] ;  /* 0x00007200ff3277ac */ /* 0x000e640008000a00 */
[----:B------:R-:W3:Y:S01]  /*1f50*/  LDCU UR6, c[0x0][0x500] ;  /* 0x0000a000ff0677ac */ /* 0x000ee20008000800 */
[----:B------:R-:W1:Y:S01]  /*1f60*/  LDCU.64 UR4, c[0x0][0x4f8] ;  /* 0x00009f00ff0477ac */ /* 0x000e620008000a00 */
[----:B------:R-:W-:Y:S02]  /*1f70*/  UIADD3 UR18, UPT, UPT, UR34, 0x20, URZ ;  /* 0x0000002022127890 */ /* 0x000fe4000fffe0ff */
[----:B----4-:R-:W-:-:S02]  /*1f80*/  UIMAD UR12, UR12, UR21, UR16 ;  /* 0x000000150c0c72a4 */ /* 0x010fc4000f8e0210 */
[----:B------:R-:W-:Y:S01]  /*1f90*/  UIMAD UR13, UR9, UR13, UR17 ;  /* 0x0000000d090d72a4 */ /* 0x000fe2000f8e0211 */
[----:B------:R-:W-:-:S11]  /*1fa0*/  UMOV UR7, UR43 ;  /* 0x0000002b00077c82 */ /* 0x000fd60008000000 */
.L_x_28:
[----:B------:R-:W-:Y:S01]  /*1fb0*/  @!P3 MOV R3, 0x6000 ;  /* 0x000060000003b802 */ /* 0x000fe20000000f00 */
[----:B------:R-:W-:Y:S01]  /*1fc0*/  ULEA UR9, UR7, UR41, 0x3 ;  /* 0x0000002907097291 */ /* 0x000fe2000f8e18ff */
[----:B-12---:R-:W-:Y:S11]  /*1fd0*/  @P0 BRA `(.L_x_24) ;  /* 0x0000000000100947 */ /* 0x006ff60003800000 */
[----:B------:R-:W-:Y:S04]  /*1fe0*/  MOV R0, UR40 ;  /* 0x0000002800007c02 */ /* 0x000fe80008000f00 */
[----:B------:R-:W-:Y:S04]  /*1ff0*/  SHF.L.U32 R5, R0, 0x1f, RZ ;  /* 0x0000001f00057819 */ /* 0x000fe800000006ff */
[----:B------:R-:W2:Y:S02]  /*2000*/  SYNCS.PHASECHK.TRANS64.TRYWAIT P0, [UR9+0x40], R5 ;  /* 0x00004005ff0075a7 */ /* 0x000ea40008001109 */
[----:B--2---:R-:W-:Y:S05]  /*2010*/  @!P0 BRA `(.L_x_25) ;  /* 0x0000007000308947 */ /* 0x004fea0003800000 */
.L_x_24:
[----:B------:R4:W-:Y:S01]  /*2020*/  @!P3 SYNCS.ARRIVE.TRANS64 RZ, [UR9], R3 ;  /* 0x00000003ffffb9a7 */ /* 0x0009e20008000009 */
[----:B------:R-:W-:Y:S04]  /*2030*/  BSSY.RECONVERGENT B0, `(.L_x_26) ;  /* 0x0000003000007945 */ /* 0x000fe80003800200 */
[----:B------:R-:W-:Y:S05]  /*2040*/  @P2 BRA `(.L_x_27) ;  /* 0x0000000000042947 */ /* 0x000fea0003800000 */
[----:B-1-3--:R-:W-:Y:S05]  /*2050*/  BPT.TRAP 0x1 ;  /* 0x000000040000795c */ /* 0x00afea0000300000 */
.L_x_27:
[----:B-1-3--:R-:W-:Y:S05]  /*2060*/  BSYNC.RECONVERGENT B0 ;  /* 0x0000000000007941 */ /* 0x00afea0003800200 */
.L_x_26:
[----:B------:R-:W-:Y:S02]  /*2070*/  UIADD3 UR8, UPT, UPT, UR7, 0x1, URZ ;  /* 0x0000000107087890 */ /* 0x000fe4000fffe0ff */
[----:B------:R-:W-:Y:S02]  /*2080*/  UIMAD UR16, UR36, UR23, UR4 ;  /* 0x00000017241072a4 */ /* 0x000fe4000f8e0204 */
[----:B------:R-:W-:Y:S02]  /*2090*/  UISETP.NE.AND UP0, UPT, UR8, 0x8, UPT ;  /* 0x000000080800788c */ /* 0x000fe4000bf05270 */
[----:B------:R-:W-:Y:S02]  /*20a0*/  UIMAD UR15, UR37, UR32, UR5 ;  /* 0x00000020250f72a4 */ /* 0x000fe4000f8e0205 */
[----:B------:R-:W-:Y:S02]  /*20b0*/  USEL UR10, URZ, 0x1, UP0 ;  /* 0x00000001ff0a7887 */ /* 0x000fe40008000000 */
[----:B------:R-:W-:Y:S02]  /*20c0*/  USEL UR43, UR8, URZ, UP0 ;  /* 0x000000ff082b7287 */ /* 0x000fe40008000000 */
[----:B------:R-:W-:Y:S02]  /*20d0*/  ULOP3.LUT UR40, UR40, UR10, URZ, 0x3c, !UPT ;  /* 0x0000000a28287292 */ /* 0x000fe4000f8e3cff */
[----:B------:R-:W-:Y:S02]  /*20e0*/  ULEA UR8, UR43, UR41, 0x3 ;  /* 0x000000292b087291 */ /* 0x000fe4000f8e18ff */
[----:B------:R-:W-:Y:S02]  /*20f0*/  ULEA UR19, UR7, UR41, 0xd ;  /* 0x0000002907137291 */ /* 0x000fe4000f8e68ff */
[----:B------:R-:W-:Y:S01]  /*2100*/  ULEA UR15, UR15, UR16, 0x5 ;  /* 0x000000100f0f7291 */ /* 0x000fe2000f8e28ff */
[----:B--2---:R-:W-:Y:S01]  /*2110*/  MOV R0, UR40 ;  /* 0x0000002800007c02 */ /* 0x004fe20008000f00 */
[----:B------:R-:W-:Y:S02]  /*2120*/  UIADD3 UR46, UP1, UPT, UR54, 0x80, URZ ;  /* 0x00000080362e7890 */ /* 0x000fe4000ff3e0ff */
[----:B------:R-:W-:Y:S01]  /*2130*/  USHF.L.U32 UR27, UR31, 0x5, URZ ;  /* 0x000000051f1b7899 */ /* 0x000fe200080006ff */
[----:B----4-:R-:W-:Y:S01]  /*2140*/  SHF.L.U32 R3, R0, 0x1f, RZ ;  /* 0x0000001f00037819 */ /* 0x010fe200000006ff */
[----:B------:R-:W-:Y:S02]  /*2150*/  UIADD3.X UR47, UPT, UPT, URZ, UR55, URZ, UP1, !UPT ;  /* 0x00000037ff2f7290 */ /* 0x000fe40008ffe4ff */
[----:B------:R-:W-:Y:S01]  /*2160*/  UIADD3 UR48, UPT, UPT, UR36, 0x1, URZ ;  /* 0x0000000124307890 */ /* 0x000fe2000fffe0ff */
[----:B------:R4:W1:Y:S01]  /*2170*/  SYNCS.PHASECHK.TRANS64.TRYWAIT P0, [UR8+0x40], R3 ;  /* 0x00004003ff0075a7 */ /* 0x0008620008001108 */
[----:B------:R-:W-:Y:S02]  /*2180*/  ULEA UR8, UR7, UR41, 0xe ;  /* 0x0000002907087291 */ /* 0x000fe4000f8e70ff */
[----:B------:R-:W-:Y:S02]  /*2190*/  UIMAD UR7, UR38, UR33, UR6 ;  /* 0x00000021260772a4 */ /* 0x000fe4000f8e0206 */
[----:B------:R-:W-:Y:S02]  /*21a0*/  UIADD3 UR8, UPT, UPT, UR8, 0x8400, URZ ;  /* 0x0000840008087890 */ /* 0x000fe4000fffe0ff */
[----:B------:R-:W-:Y:S02]  /*21b0*/  ULEA UR7, UR7, UR15, 0xa ;  /* 0x0000000f07077291 */ /* 0x000fe4000f8e50ff */
[----:B------:R-:W-:Y:S02]  /*21c0*/  UISETP.NE.AND UP2, UPT, UR48, UR59, UPT ;  /* 0x0000003b3000728c */ /* 0x000fe4000bf45270 */
[----:B------:R-:W-:Y:S02]  /*21d0*/  UPRMT UR7, UR7, 0x5410, URZ ;  /* 0x0000541007077896 */ /* 0x000fe400080000ff */
[----:B------:R-:W-:Y:S02]  /*21e0*/  UIADD3 UR42, UPT, UPT, UR37, 0x1, URZ ;  /* 0x00000001252a7890 */ /* 0x000fe4000fffe0ff */
[----:B------:R-:W-:Y:S02]  /*21f0*/  UIADD3 UR44, UP0, UPT, UR54, 0x200, URZ ;  /* 0x00000200362c7890 */ /* 0x000fe4000ff1e0ff */
[----:B------:R-:W-:Y:S02]  /*2200*/  UIADD3 UR24, UPT, UPT, UR19, 0x28400, URZ ;  /* 0x0002840013187890 */ /* 0x000fe4000fffe0ff */
[----:B------:R-:W-:Y:S02]  /*2210*/  UIADD3.X UR45, UPT, UPT, URZ, UR55, URZ, UP0, !UPT ;  /* 0x00000037ff2d7290 */ /* 0x000fe400087fe4ff */
[----:B------:R-:W-:Y:S02]  /*2220*/  @UP2 UIADD3 UR42, UPT, UPT, UR37, URZ, URZ ;  /* 0x000000ff252a2290 */ /* 0x000fe4000fffe0ff */
[----:B------:R-:W-:Y:S02]  /*2230*/  UIADD3 UR16, UPT, UPT, UR19, 0x29400, URZ ;  /* 0x0002940013107890 */ /* 0x000fe4000fffe0ff */
[----:B------:R-:W-:Y:S02]  /*2240*/  UISETP.NE.AND UP1, UPT, UR42, UR50, UPT ;  /* 0x000000322a00728c */ /* 0x000fe4000bf25270 */
[----:B------:R-:W-:Y:S01]  /*2250*/  UIADD3 UR35, UPT, UPT, UR38, 0x1, URZ ;  /* 0x0000000126237890 */ /* 0x000fe2000fffe0ff */
[----:B------:R-:W-:Y:S01]  /*2260*/  UMOV UR10, UR27 ;  /* 0x0000001b000a7c82 */ /* 0x000fe20008000000 */
[----:B------:R-:W-:Y:S01]  /*2270*/  UMOV UR56, 0x0 ;  /* 0x0000000000387882 */ /* 0x000fe20000000000 */
[----:B------:R2:W-:Y:S01]  /*2280*/  UTMALDG.5D.IM2COL [UR8], [UR46], UR7 ;  /* 0x000000082e0073b4 */ /* 0x0005e20008060007 */
[----:B------:R-:W-:Y:S01]  /*2290*/  UMOV UR57, 0x10000000 ;  /* 0x1000000000397882 */ /* 0x000fe20000000000 */
[----:B------:R-:W-:Y:S01]  /*22a0*/  UMOV UR25, UR9 ;  /* 0x0000000900197c82 */ /* 0x000fe20008000000 */
[----:B------:R-:W-:Y:S01]  /*22b0*/  UMOV UR26, UR34 ;  /* 0x00000022001a7c82 */ /* 0x000fe20008000000 */
[----:B------:R-:W-:Y:S02]  /*22c0*/  UMOV UR28, UR36 ;  /* 0x00000024001c7c82 */ /* 0x000fe40008000000 */
[----:B------:R-:W-:Y:S01]  /*22d0*/  @UP1 UIADD3 UR35, UPT, UPT, UR38, URZ, URZ ;  /* 0x000000ff26231290 */ /* 0x000fe2000fffe0ff */
[----:B------:R-:W-:Y:S01]  /*22e0*/  UMOV UR29, UR37 ;  /* 0x00000025001d7c82 */ /* 0x000fe20008000000 */
[----:B------:R-:W-:Y:S02]  /*22f0*/  UMOV UR30, UR38 ;  /* 0x00000026001e7c82 */ /* 0x000fe40008000000 */
[----:B------:R-:W-:Y:S01]  /*2300*/  UISETP.NE.AND UP0, UPT, UR35, UR51, UPT ;  /* 0x000000332300728c */ /* 0x000fe2000bf05270 */
[----:B------:R4:W-:Y:S01]  /*2310*/  UTMALDG.5D [UR24], [UR44], desc[UR56] ;  /* 0x000038182c0075b4 */ /* 0x0009e20008021000 */
[----:B------:R-:W-:Y:S01]  /*2320*/  UMOV UR20, UR36 ;  /* 0x0000002400147c82 */ /* 0x000fe20008000000 */
[----:B------:R-:W-:Y:S01]  /*2330*/  USEL UR36, UR48, URZ, UP2 ;  /* 0x000000ff30247287 */ /* 0x000fe20009000000 */
[----:B------:R-:W-:Y:S01]  /*2340*/  UMOV UR21, UR37 ;  /* 0x0000002500157c82 */ /* 0x000fe20008000000 */
[----:B------:R-:W-:Y:S01]  /*2350*/  USEL UR37, UR42, URZ, UP1 ;  /* 0x000000ff2a257287 */ /* 0x000fe20008800000 */
[----:B------:R-:W-:Y:S01]  /*2360*/  UMOV UR22, UR38 ;  /* 0x0000002600167c82 */ /* 0x000fe20008000000 */
[----:B------:R-:W-:Y:S01]  /*2370*/  USEL UR38, UR35, URZ, UP0 ;  /* 0x000000ff23267287 */ /* 0x000fe20008000000 */
[----:B------:R-:W-:Y:S01]  /*2380*/  UMOV UR17, UR9 ;  /* 0x0000000900117c82 */ /* 0x000fe20008000000 */
[----:B------:R-:W-:Y:S02]  /*2390*/  UMOV UR19, UR27 ;  /* 0x0000001b00137c82 */ /* 0x000fe40008000000 */
[----:B------:R4:W-:Y:S01]  /*23a0*/  UTMALDG.5D [UR16], [UR44], desc[UR56] ;  /* 0x000038102c0075b4 */ /* 0x0009e20008021000 */
[----:B--2---:R-:W-:Y:S02]  /*23b0*/  UIADD3 UR8, UPT, UPT, UR31, 0x1, URZ ;  /* 0x000000011f087890 */ /* 0x004fe4000fffe0ff */
[----:B------:R-:W-:Y:S02]  /*23c0*/  @UP0 UIADD3 UR8, UPT, UPT, UR31, URZ, URZ ;  /* 0x000000ff1f080290 */ /* 0x000fe4000fffe0ff */
[----:B------:R-:W-:Y:S02]  /*23d0*/  UISETP.GT.U32.AND UP0, UPT, UR49, 0x1, UPT ;  /* 0x000000013100788c */ /* 0x000fe4000bf04070 */
[----:B------:R-:W-:Y:S03]  /*23e0*/  UIADD3 UR7, UPT, UPT, UR49, -0x1, URZ ;  /* 0xffffffff31077890 */ /* 0x000fe6000fffe0ff */
[----:B------:R-:W-:Y:S04]  /*23f0*/  UMOV UR31, UR8 ;  /* 0x00000008001f7c82 */ /* 0x000fe80008000000 */
[----:B------:R-:W-:Y:S01]  /*2400*/  UMOV UR49, UR7 ;  /* 0x0000000700317c82 */ /* 0x000fe20008000000 */
[----:B------:R-:W-:Y:S01]  /*2410*/  UMOV UR7, UR43 ;  /* 0x0000002b00077c82 */ /* 0x000fe20008000000 */
[----:B----4-:R-:W-:Y:S05]  /*2420*/  BRA.U UP0, `(.L_x_28) ;  /* 0xfffffff900e07547 */ /* 0x010fea000b83ffff */
.L_x_23:
[----:B------:R-:W-:Y:S01]  /*2430*/  SHF.L.U32 R3, R2, 0x1f, RZ ;  /* 0x0000001f02037819 */ /* 0x000fe200000006ff */
[----:B------:R-:W-:-:S03]  /*2440*/  NOP ;  /* 0x0000000000007918 */ /* 0x000fc60000000000 */
[----:B-12---:R-:W1:Y:S02]  /*2450*/  SYNCS.PHASECHK.TRANS64.TRYWAIT P0, [UR41+0xd0], R3 ;  /* 0x0000d003ff0075a7 */ /* 0x006e640008001129 */
[----:B-1----:R-:W-:Y:S05]  /*2460*/  @!P0 BRA `(.L_x_29) ;  /* 0x0000006c00348947 */ /* 0x002fea0003800000 */
.L_x_130:
[----:B------:R-:W2:Y:S01]  /*2470*/  LDS.128 R4, [UR41+0x110] ;  /* 0x00011029ff047984 */ /* 0x000ea20008000c00 */
[----:B------:R-:W-:Y:S02]  /*2480*/  UIADD3 UR4, UPT, UPT, UR41, 0xd8, URZ ;  /* 0x000000d829047890 */ /* 0x000fe4000fffe0ff */
[----:B------:R-:W-:Y:S01]  /*2490*/  UISETP.GE.AND UP0, UPT, UR39, 0x1, UPT ;  /* 0x000000012700788c */ /* 0x000fe2000bf06270 */
[----:B------:R-:W-:Y:S01]  /*24a0*/  @!PT LDS RZ, [RZ] ;  /* 0x00000000fffff984 */ /* 0x000fe20000000800 */
[----:B------:R-:W-:Y:S01]  /*24b0*/  @!PT LDS RZ, [RZ] ;  /* 0x00000000fffff984 */ /* 0x000fe20000000800 */
[----:B------:R-:W-:Y:S01]  /*24c0*/  @!PT LDS RZ, [RZ] ;  /* 0x00000000fffff984 */ /* 0x000fe20000000800 */
[----:B------:R-:W-:Y:S01]  /*24d0*/  @!PT LDS RZ, [RZ] ;  /* 0x00000000fffff984 */ /* 0x000fe20000000800 */
[----:B------:R3:W-:Y:S06]  /*24e0*/  MEMBAR.ALL.CTA ;  /* 0x0000000000007992 */ /* 0x0007ec0000008000 */
[----:B---3--:R-:W3:Y:S01]  /*24f0*/  FENCE.VIEW.ASYNC.S ;  /* 0x00000000000073c6 */ /* 0x008ee20000000000 */
[----:B------:R-:W-:-:S09]  /*2500*/  UPRMT UR4, URZ, 0x654, UR4 ;  /* 0x00000654ff047896 */ /* 0x000fd20008000004 */
[----:B---3--:R-:W-:Y:S01]  /*2510*/  SYNCS.ARRIVE.TRANS64.RED.A1T0 RZ, [UR4], RZ ;  /* 0x000000ffffff79a7 */ /* 0x008fe20008100404 */
[----:B--2---:R-:W-:-:S13]  /*2520*/  LOP3.LUT P0, RZ, R6, 0x1, RZ, 0xc0, !PT ;  /* 0x0000000106ff7812 */ /* 0x004fda000780c0ff */
[----:B------:R-:W-:Y:S01]  /*2530*/  VOTEU.ANY UP1, P0 ;  /* 0x0000000000ff7886 */ /* 0x000fe20000020100 */
[----:B------:R-:W-:-:S13]  /*2540*/  PLOP3.LUT P0, PT, PT, PT, UP1, 0x80, 0x8 ;  /* 0x000000000008781c */ /* 0x000fda0003f0f018 */
[----:B-1----:R-:W-:Y:S02]  /*2550*/  @P0 MOV R0, R4 ;  /* 0x0000000400000202 */ /* 0x002fe40000000f00 */
[----:B------:R-:W-:Y:S02]  /*2560*/  @P0 LOP3.LUT R4, R5, 0xffff, RZ, 0xc0, !PT ;  /* 0x0000ffff05040812 */ /* 0x000fe400078ec0ff */
[----:B------:R-:W-:Y:S02]  /*2570*/  @P0 R2UR UR6, R0 ;  /* 0x00000000000602ca */ /* 0x000fe400000e0000 */
[----:B------:R-:W-:-:S11]  /*2580*/  @P0 R2UR UR5, R4 ;  /* 0x00000000040502ca */ /* 0x000fd600000e0000 */
[----:B------:R-:W-:Y:S02]  /*2590*/  @UP1 UMOV UR58, UR6 ;  /* 0x00000006003a1c82 */ /* 0x000fe40008000000 */
[----:B------:R-:W-:Y:S01]  /*25a0*/  @UP1 UMOV UR53, UR5 ;  /* 0x0000000500351c82 */ /* 0x000fe20008000000 */
[----:B------:R-:W-:Y:S05]  /*25b0*/  BRA.U !UP0, `(.L_x_30) ;  /* 0x0000000108d47547 */ /* 0x000fea000b800000 */
[----:B------:R-:W1:Y:S01]  /*25c0*/  LDCU.128 UR16, c[0x0][0xc10] ;  /* 0x00018200ff1077ac */ /* 0x000e620008000c00 */
[----:B------:R-:W2:Y:S01]  /*25d0*/  LDCU UR20, c[0x0][0xc20] ;  /* 0x00018400ff1477ac */ /* 0x000ea20008000800 */
[----:B------:R-:W3:Y:S01]  /*25e0*/  LDCU UR13, c[0x0][0xc0c] ;  /* 0x00018180ff0d77ac */ /* 0x000ee20008000800 */
[----:B------:R-:W4:Y:S01]  /*25f0*/  LDCU.64 UR14, c[0x0][0xc28] ;  /* 0x00018500ff0e77ac */ /* 0x000f220008000a00 */
[----:B------:R-:W-:Y:S02]  /*2600*/  UISETP.NE.AND UP3, UPT, UR39, 0x1, UPT ;  /* 0x000000012700788c */ /* 0x000fe4000bf65270 */
[----:B-1----:R-:W-:Y:S02]  /*2610*/  UIMAD.WIDE.U32 UR4, UR61, UR19, URZ ;  /* 0x000000133d0472a5 */ /* 0x002fe4000f8e00ff */
[----:B------:R-:W-:Y:S02]  /*2620*/  UIMAD.WIDE.U32 UR6, UR62, UR16, URZ ;  /* 0x000000103e0672a5 */ /* 0x000fe4000f8e00ff */
[----:B------:R-:W-:-:S02]  /*2630*/  UISETP.NE.AND UP0, UPT, UR18, 0x1, UPT ;  /* 0x000000011200788c */ /* 0x000fc4000bf05270 */
[----:B------:R-:W-:Y:S01]  /*2640*/  UIMAD.WIDE.U32 UR10, UR53, UR19, URZ ;  /* 0x00000013350a72a5 */ /* 0x000fe2000f8e00ff */
[----:B------:R-:W-:Y:S01]  /*2650*/  UMOV UR4, UR5 ;  /* 0x0000000500047c82 */ /* 0x000fe20008000000 */
[----:B---3--:R-:W-:Y:S02]  /*2660*/  UISETP.NE.AND UP2, UPT, UR13, 0x1, UPT ;  /* 0x000000010d00788c */ /* 0x008fe4000bf45270 */
[----:B--2---:R-:W-:Y:S02]  /*2670*/  USHF.R.U32.HI UR5, URZ, UR20, UR4 ;  /* 0x00000014ff057299 */ /* 0x004fe40008011604 */
[----:B------:R-:W-:Y:S01]  /*2680*/  UIMAD.WIDE.U32 UR8, UR58, UR16, URZ ;  /* 0x000000103a0872a5 */ /* 0x000fe2000f8e00ff */
[----:B------:R-:W-:Y:S01]  /*2690*/  UMOV UR4, UR7 ;  /* 0x0000000700047c82 */ /* 0x000fe20008000000 */
[----:B------:R-:W-:Y:S02]  /*26a0*/  USEL UR5, UR61, UR5, !UP0 ;  /* 0x000000053d057287 */ /* 0x000fe4000c000000 */
[----:B------:R-:W-:-:S02]  /*26b0*/  USHF.R.U32.HI UR4, URZ, UR17, UR4 ;  /* 0x00000011ff047299 */ /* 0x000fc40008011604 */
[----:B----4-:R-:W-:Y:S02]  /*26c0*/  UIMAD.WIDE.U32 UR6, UR5, UR14, URZ ;  /* 0x0000000e050672a5 */ /* 0x010fe4000f8e00ff */
[----:B------:R-:W-:Y:S01]  /*26d0*/  USEL UR12, UR62, UR4, !UP2 ;  /* 0x000000043e0c7287 */ /* 0x000fe2000d000000 */
[----:B------:R-:W-:Y:S02]  /*26e0*/  UMOV UR8, UR9 ;  /* 0x0000000900087c82 */ /* 0x000fe40008000000 */
[----:B------:R-:W-:Y:S01]  /*26f0*/  UMOV UR4, UR11 ;  /* 0x0000000b00047c82 */ /* 0x000fe20008000000 */
[----:B------:R-:W-:Y:S01]  /*2700*/  UIMAD.WIDE.U32 UR10, UR12, UR14, URZ ;  /* 0x0000000e0c0a72a5 */ /* 0x000fe2000f8e00ff */
[----:B------:R-:W-:Y:S01]  /*2710*/  UMOV UR6, UR7 ;  /* 0x0000000700067c82 */ /* 0x000fe20008000000 */
[----:B------:R-:W-:Y:S02]  /*2720*/  USHF.R.U32.HI UR4, URZ, UR20, UR4 ;  /* 0x00000014ff047299 */ /* 0x000fe40008011604 */
[----:B------:R-:W-:-:S02]  /*2730*/  @UP3 USHF.R.U32.HI UR5, URZ, UR15, UR6 ;  /* 0x0000000fff053299 */ /* 0x000fc40008011606 */
[----:B------:R-:W-:Y:S01]  /*2740*/  USHF.R.U32.HI UR17, URZ, UR17, UR8 ;  /* 0x00000011ff117299 */ /* 0x000fe20008011608 */
[----:B------:R-:W-:Y:S01]  /*2750*/  UMOV UR6, UR11 ;  /* 0x0000000b00067c82 */ /* 0x000fe20008000000 */
[----:B------:R-:W-:Y:S02]  /*2760*/  USEL UR4, UR53, UR4, !UP0 ;  /* 0x0000000435047287 */ /* 0x000fe4000c000000 */
[----:B------:R-:W-:Y:S02]  /*2770*/  @UP3 USHF.R.U32.HI UR12, URZ, UR15, UR6 ;  /* 0x0000000fff0c3299 */ /* 0x000fe40008011606 */
[----:B------:R-:W-:Y:S02]  /*2780*/  UIMAD UR6, UR39, UR5, URZ ;  /* 0x00000005270672a4 */ /* 0x000fe4000f8e02ff */
[----:B------:R-:W-:Y:S02]  /*2790*/  USEL UR5, UR58, UR17, !UP2 ;  /* 0x000000113a057287 */ /* 0x000fe4000d000000 */
[----:B------:R-:W-:-:S02]  /*27a0*/  UIMAD UR8, UR39, UR12, URZ ;  /* 0x0000000c270872a4 */ /* 0x000fc4000f8e02ff */
[----:B------:R-:W-:Y:S02]  /*27b0*/  UISETP.GE.AND UP0, UPT, UR4, UR6, UPT ;  /* 0x000000060400728c */ /* 0x000fe4000bf06270 */
[----:B------:R-:W-:Y:S02]  /*27c0*/  UIMAD.WIDE.U32 UR6, UR4, UR14, URZ ;  /* 0x0000000e040672a5 */ /* 0x000fe4000f8e00ff */
[----:B------:R-:W-:Y:S02]  /*27d0*/  UISETP.GE.OR UP0, UPT, UR5, UR8, UP0 ;  /* 0x000000080500728c */ /* 0x000fe40008706670 */
[----:B------:R-:W-:Y:S02]  /*27e0*/  UIMAD.WIDE.U32 UR8, UR5, UR14, URZ ;  /* 0x0000000e050872a5 */ /* 0x000fe4000f8e00ff */
[----:B------:R-:W-:Y:S01]  /*27f0*/  UIADD3 UR10, UPT, UPT, -UR4, URZ, URZ ;  /* 0x000000ff040a7290 */ /* 0x000fe2000fffe1ff */
[----:B------:R-:W-:Y:S02]  /*2800*/  UMOV UR6, UR7 ;  /* 0x0000000700067c82 */ /* 0x000fe40008000000 */
[----:B------:R-:W-:-:S02]  /*2810*/  USHF.R.U32.HI UR6, URZ, UR15, UR6 ;  /* 0x0000000fff067299 */ /* 0x000fc40008011606 */
[----:B------:R-:W-:Y:S02]  /*2820*/  UIMAD UR10, UR18, UR10, UR53 ;  /* 0x0000000a120a72a4 */ /* 0x000fe4000f8e0235 */
[----:B------:R-:W-:Y:S01]  /*2830*/  USEL UR6, UR4, UR6, !UP3 ;  /* 0x0000000604067287 */ /* 0x000fe2000d800000 */
[----:B------:R-:W-:Y:S01]  /*2840*/  @!UP0 UMOV UR7, UR9 ;  /* 0x0000000900078c82 */ /* 0x000fe20008000000 */
[----:B------:R-:W-:Y:S02]  /*2850*/  UIADD3 UR9, UPT, UPT, -UR5, URZ, URZ ;  /* 0x000000ff05097290 */ /* 0x000fe4000fffe1ff */
[----:B------:R-:W-:Y:S02]  /*2860*/  @!UP0 USHF.R.U32.HI UR7, URZ, UR15, UR7 ;  /* 0x0000000fff078299 */ /* 0x000fe40008011607 */
[----:B------:R-:W-:Y:S02]  /*2870*/  UIADD3 UR8, UPT, UPT, -UR6, URZ, URZ ;  /* 0x000000ff06087290 */ /* 0x000fe4000fffe1ff */
[----:B------:R-:W-:-:S02]  /*2880*/  @!UP0 USEL UR7, UR5, UR7, !UP3 ;  /* 0x0000000705078287 */ /* 0x000fc4000d800000 */
[----:B------:R-:W-:Y:S02]  /*2890*/  UIMAD UR8, UR39, UR8, UR4 ;  /* 0x00000008270872a4 */ /* 0x000fe4000f8e0204 */
[----:B------:R-:W-:Y:S02]  /*28a0*/  @!UP0 UIADD3 UR6, UPT, UPT, UR6, -UR7, URZ ;  /* 0x8000000706068290 */ /* 0x000fe4000fffe0ff */
[----:B------:R-:W-:Y:S02]  /*28b0*/  @!UP0 UIMAD UR7, UR8, UR12, UR7 ;  /* 0x0000000c080782a4 */ /* 0x000fe4000f8e0207 */
[----:B------:R-:W-:Y:S02]  /*28c0*/  @!UP0 UIMAD UR4, UR39, UR6, UR5 ;  /* 0x00000006270482a4 */ /* 0x000fe4000f8e0205 */
[----:B------:R-:W-:Y:S02]  /*28d0*/  UIMAD UR6, UR13, UR9, UR58 ;  /* 0x000000090d0672a4 */ /* 0x000fe4000f8e023a */
[----:B------:R-:W-:Y:S01]  /*28e0*/  UIMAD UR53, UR4, UR18, UR10 ;  /* 0x00000012043572a4 */ /* 0x000fe2000f8e020a */
[----:B------:R-:W-:-:S02]  /*28f0*/  @!UP0 UMOV UR5, UR7 ;  /* 0x0000000700058c82 */ /* 0x000fc40008000000 */
[----:B------:R-:W-:-:S12]  /*2900*/  UIMAD UR58, UR5, UR13, UR6 ;  /* 0x0000000d053a72a4 */ /* 0x000fd8000f8e0206 */
.L_x_30:
        /* <DEDUP_REMOVED lines=20> */
.L_x_31:
[----:B------:R-:W-:Y:S01]  /*2a50*/  R2UR UR5, R64 ;  /* 0x00000000400572ca */ /* 0x000fe200000e0000 */
[----:B------:R-:W-:Y:S01]  /*2a60*/  UMOV UR30, UR52 ;  /* 0x00000034001e7c82 */ /* 0x000fe20008000000 */
[----:B------:R-:W-:Y:S02]  /*2a70*/  R2UR UR4, R63 ;  /* 0x000000003f0472ca */ /* 0x000fe400000e0000 */
[----:B------:R-:W-:Y:S02]  /*2a80*/  PLOP3.LUT P1, PT, PT, PT, PT, 0x80, 0x8 ;  /* 0x000000000008781c */ /* 0x000fe40003f2f070 */
[----:B------:R-:W-:-:S07]  /*2a90*/  LOP3.LUT R2, R2, 0x1, RZ, 0x3c, !PT ;  /* 0x0000000102027812 */ /* 0x000fce00078e3cff */
[----:B------:R-:W-:Y:S02]  /*2aa0*/  UIADD3 UR51, UPT, UPT, UR58, UR5, URZ ;  /* 0x000000053a337290 */ /* 0x000fe4000fffe0ff */
[----:B------:R-:W-:Y:S01]  /*2ab0*/  UIADD3 UR24, UPT, UPT, UR53, UR4, URZ ;  /* 0x0000000435187290 */ /* 0x000fe2000fffe0ff */
[----:B------:R-:W-:Y:S11]  /*2ac0*/  BRA.U UP1, `(.L_x_32) ;  /* 0xffffffe901887547 */ /* 0x000ff6000b83ffff */
[----:B------:R-:W-:Y:S01]  /*2ad0*/  UIADD3 UR41, UPT, UPT, UR41, 0x40, URZ ;  /* 0x0000004029297890 */ /* 0x000fe2000fffe0ff */
[----:B------:R-:W-:-:S03]  /*2ae0*/  MOV R3, UR40 ;  /* 0x0000002800037c02 */ /* 0x000fc60008000f00 */
[----:B------:R-:W-:Y:S01]  /*2af0*/  ULEA UR4, UR43, UR41, 0x3 ;  /* 0x000000292b047291 */ /* 0x000fe2000f8e18ff */
[----:B------:R-:W-:-:S08]  /*2b00*/  SHF.L.U32 R3, R3, 0x1f, RZ ;  /* 0x0000001f03037819 */ /* 0x000fd000000006ff */
[----:B------:R-:W1:Y:S02]  /*2b10*/  SYNCS.PHASECHK.TRANS64.TRYWAIT P0, [UR4], R3 ;  /* 0x00000003ff0075a7 */ /* 0x000e640008001104 */
[----:B-1----:R-:W-:Y:S05]  /*2b20*/  @!P0 BRA `(.L_x_33) ;  /* 0x00000064009c8947 */ /* 0x002fea0003800000 */
.L_x_132:
[----:B------:R-:W-:-:S04]  /*2b30*/  UIADD3 UR4, UPT, UPT, UR43, 0x1, URZ ;  /* 0x000000012b047890 */ /* 0x000fc8000fffe0ff */
[----:B------:R-:W-:-:S04]  /*2b40*/  UISETP.NE.AND UP0, UPT, UR4, 0x8, UPT ;  /* 0x000000080400788c */ /* 0x000fc8000bf05270 */
[----:B------:R-:W-:Y:S02]  /*2b50*/  USEL UR5, URZ, 0x1, UP0 ;  /* 0x00000001ff057887 */ /* 0x000fe40008000000 */
[----:B------:R-:W-:Y:S02]  /*2b60*/  USEL UR4, UR4, URZ, UP0 ;  /* 0x000000ff04047287 */ /* 0x000fe40008000000 */
[----:B------:R-:W-:Y:S02]  /*2b70*/  ULOP3.LUT UR6, UR40, UR5, URZ, 0x3c, !UPT ;  /* 0x0000000528067292 */ /* 0x000fe4000f8e3cff */
[----:B------:R-:W-:-:S04]  /*2b80*/  ULEA UR5, UR4, UR41, 0x3 ;  /* 0x0000002904057291 */ /* 0x000fc8000f8e18ff */
[----:B-1----:R-:W-:-:S04]  /*2b90*/  MOV R3, UR6 ;  /* 0x0000000600037c02 */ /* 0x002fc80008000f00 */
[----:B------:R-:W-:-:S04]  /*2ba0*/  SHF.L.U32 R3, R3, 0x1f, RZ ;  /* 0x0000001f03037819 */ /* 0x000fc800000006ff */
[----:B------:R-:W1:Y:S02]  /*2bb0*/  SYNCS.PHASECHK.TRANS64.TRYWAIT P0, [UR5], R3 ;  /* 0x00000003ff0075a7 */ /* 0x000e640008001105 */
[----:B-1----:R-:W-:Y:S05]  /*2bc0*/  @!P0 BRA `(.L_x_34) ;  /* 0x00000064008c8947 */ /* 0x002fea0003800000 */
.L_x_134:
        /* <DEDUP_REMOVED lines=10> */
.L_x_136:
        /* <DEDUP_REMOVED lines=10> */
.L_x_138:
        /* <DEDUP_REMOVED lines=10> */
.L_x_140:
        /* <DEDUP_REMOVED lines=10> */
.L_x_142:
        /* <DEDUP_REMOVED lines=10> */
.L_x_144:
[----:B------:R-:W-:-:S04]  /*2ef0*/  UIADD3 UR4, UPT, UPT, UR4, 0x1, URZ ;  /* 0x0000000104047890 */ /* 0x000fc8000fffe0ff */
[----:B------:R-:W-:-:S04]  /*2f00*/  UISETP.NE.AND UP0, UPT, UR4, 0x8, UPT ;  /* 0x000000080400788c */ /* 0x000fc8000bf05270 */
[----:B------:R-:W-:Y:S02]  /*2f10*/  USEL UR5, URZ, 0x1, UP0 ;  /* 0x00000001ff057887 */ /* 0x000fe40008000000 */
[----:B------:R-:W-:Y:S02]  /*2f20*/  USEL UR4, UR4, URZ, UP0 ;  /* 0x000000ff04047287 */ /* 0x000fe40008000000 */
[----:B------:R-:W-:Y:S02]  /*2f30*/  ULOP3.LUT UR5, UR6, UR5, URZ, 0x3c, !UPT ;  /* 0x0000000506057292 */ /* 0x000fe4000f8e3cff */
[----:B------:R-:W-:-:S04]  /*2f40*/  ULEA UR4, UR4, UR41, 0x3 ;  /* 0x0000002904047291 */ /* 0x000fc8000f8e18ff */
[----:B------:R-:W-:Y:S02]  /*2f50*/  IMAD.U32 R2, RZ, RZ, UR5 ;  /* 0x00000005ff027e24 */ /* 0x000fe4000f8e00ff */
[----:B-1----:R-:W-:-:S03]  /*2f60*/  MOV R0, UR4 ;  /* 0x0000000400007c02 */ /* 0x002fc60008000f00 */
[----:B------:R-:W-:-:S07]  /*2f70*/  SHF.L.U32 R3, R2, 0x1f, RZ ;  /* 0x0000001f02037819 */ /* 0x000fce00000006ff */
.L_x_40:
[----:B-1----:R1:W2:Y:S02]  /*2f80*/  SYNCS.PHASECHK.TRANS64.TRYWAIT P0, [R0+URZ], R3 ;  /* 0x00000003000075a7 */ /* 0x0022a400080011ff */
[----:B--2---:R-:W-:Y:S05]  /*2f90*/  @!P0 NANOSLEEP.SYNCS 0x989680 ;  /* 0x009896800000895d */ /* 0x004fea0003900000 */
[----:B------:R-:W2:Y:S02]  /*2fa0*/  @!P0 SYNCS.PHASECHK.TRANS64 P0, [R0+URZ], R3 ;  /* 0x00000003000085a7 */ /* 0x000ea400080010ff */
[----:B--2---:R-:W-:Y:S05]  /*2fb0*/  @P0 EXIT ;  /* 0x000000000000094d */ /* 0x004fea0003800000 */
[----:B------:R-:W-:Y:S05]  /*2fc0*/  BRA `(.L_x_40) ;  /* 0xfffffffc00ec7947 */ /* 0x000fea000383ffff */
.L_x_16:
[----:B------:R-:W2:Y:S02]  /*2fd0*/  S2UR UR4, SR_CgaCtaId ;  /* 0x00000000000479c3 */ /* 0x000ea40000008800 */
[----:B--2---:R-:W-:-:S04]  /*2fe0*/  UISETP.NE.AND UP0, UPT, UR4, URZ, UPT ;  /* 0x000000ff0400728c */ /* 0x004fc8000bf05270 */
[----:B------:R-:W-:-:S09]  /*2ff0*/  UISETP.NE.OR UP0, UPT, UR18, 0x1, UP0 ;  /* 0x000000011200788c */ /* 0x000fd20008705670 */
[----:B------:R-:W-:Y:S05]  /*3000*/  BRA.U UP0, `(.L_x_41) ;  /* 0x0000000100b47547 */ /* 0x000fea000b800000 */
[----:B------:R-:W2:Y:S01]  /*3010*/  S2UR UR5, SR_CgaCtaId ;  /* 0x00000000000579c3 */ /* 0x000ea20000008800 */
[----:B------:R-:W-:Y:S01]  /*3020*/  UMOV UR4, 0x400 ;  /* 0x0000040000047882 */ /* 0x000fe20000000000 */
[----:B------:R-:W-:Y:S01]  /*3030*/  HFMA2 R3, -RZ, RZ, 0, 5.9604644775390625e-08 ;  /* 0x00000001ff037431 */ /* 0x000fe200000001ff */
[----:B------:R-:W-:Y:S01]  /*3040*/  ISETP.NE.AND P0, PT, R0, RZ, PT ;  /* 0x000000ff0000720c */ /* 0x000fe20003f05270 */
[----:B------:R-:W-:Y:S01]  /*3050*/  IMAD.MOV.U32 R8, RZ, RZ, RZ ;  /* 0x000000ffff087224 */ /* 0x000fe200078e00ff */
[----:B--2---:R-:W-:-:S04]  /*3060*/  ULEA UR4, UR5, UR4, 0x18 ;  /* 0x0000000405047291 */ /* 0x004fc8000f8ec0ff */
[----:B------:R-:W-:Y:S02]  /*3070*/  UIADD3 UR5, UPT, UPT, UR4, 0xd8, URZ ;  /* 0x000000d804057890 */ /* 0x000fe4000fffe0ff */
[----:B------:R-:W-:Y:S02]  /*3080*/  UIADD3 UR8, UPT, UPT, UR4, 0xd0, URZ ;  /* 0x000000d004087890 */ /* 0x000fe4000fffe0ff */
[----:B------:R-:W-:-:S12]  /*3090*/  UPRMT UR5, URZ, 0x654, UR5 ;  /* 0x00000654ff057896 */ /* 0x000fd80008000005 */
.L_x_44:
[----:B------:R-:W-:Y:S01]  /*30a0*/  SHF.L.U32 R7, R3, 0x1f, RZ ;  /* 0x0000001f03077819 */ /* 0x000fe200000006ff */
[----:B------:R-:W-:Y:S02]  /*30b0*/  IMAD.U32 R9, RZ, RZ, UR8 ;  /* 0x00000008ff097e24 */ /* 0x000fe4000f8e00ff */
[----:B------:R-:W-:Y:S01]  /*30c0*/  @!P0 IMAD.MOV.U32 R5, RZ, RZ, 0x10 ;  /* 0x00000010ff058424 */ /* 0x000fe200078e00ff */
[----:B------:R-:W2:Y:S02]  /*30d0*/  SYNCS.PHASECHK.TRANS64.TRYWAIT P1, [UR4+0xd8], R7 ;  /* 0x0000d807ff0075a7 */ /* 0x000ea40008021104 */
[----:B------:R-:W-:-:S04]  /*30e0*/  PRMT R9, R0, 0x654, R9 ;  /* 0x0000065400097816 */ /* 0x000fc80000000009 */
[----:B------:R-:W-:Y:S01]  /*30f0*/  SEL R2, R9, R2, !P0 ;  /* 0x0000000209027207 */ /* 0x000fe20004000000 */
[----:B--2---:R-:W-:Y:S06]  /*3100*/  @!P1 BRA `(.L_x_42) ;  /* 0x0000006000cc9947 */ /* 0x004fec0003800000 */
.L_x_146:
[----:B------:R-:W-:Y:S01]  /*3110*/  UIADD3 UR6, UPT, UPT, UR4, 0x110, URZ ;  /* 0x0000011004067890 */ /* 0x000fe2000fffe0ff */
[----:B------:R3:W-:Y:S01]  /*3120*/  @!P0 SYNCS.ARRIVE.TRANS64.RED RZ, [R2+URZ], R5 ;  /* 0x0000000502ff89a7 */ /* 0x0007e200080004ff */
[----:B------:R-:W-:Y:S01]  /*3130*/  UIADD3 UR7, UPT, UPT, UR4, 0xd0, URZ ;  /* 0x000000d004077890 */ /* 0x000fe2000fffe0ff */
[----:B------:R-:W-:-:S08]  /*3140*/  LOP3.LUT R3, R3, 0x1, RZ, 0x3c, !PT ;  /* 0x0000000103037812 */ /* 0x000fd000078e3cff */
[----:B------:R-:W-:Y:S06]  /*3150*/  UGETNEXTWORKID.BROADCAST [UR6], [UR7] ;  /* 0x00000000060073ca */ /* 0x000fec0008000100 */
[----:B---3--:R-:W-:-:S04]  /*3160*/  SHF.L.U32 R5, R8, 0x1f, RZ ;  /* 0x0000001f08057819 */ /* 0x008fc800000006ff */
[----:B------:R-:W3:Y:S02]  /*3170*/  SYNCS.PHASECHK.TRANS64.TRYWAIT P1, [UR4+0xd0], R5 ;  /* 0x0000d005ff0075a7 */ /* 0x000ee40008021104 */
[----:B---3--:R-:W-:Y:S05]  /*3180*/  @!P1 BRA `(.L_x_43) ;  /* 0x0000006000c49947 */ /* 0x008fea0003800000 */
.L_x_148:
[----:B--2---:R-:W2:Y:S01]  /*3190*/  LDS.128 R4, [UR4+0x110] ;  /* 0x00011004ff047984 */ /* 0x004ea20008000c00 */
[----:B------:R-:W-:Y:S01]  /*31a0*/  LOP3.LUT R8, R8, 0x1, RZ, 0x3c, !PT ;  /* 0x0000000108087812 */ /* 0x000fe200078e3cff */
[----:B------:R-:W-:Y:S01]  /*31b0*/  @!PT LDS RZ, [RZ] ;  /* 0x00000000fffff984 */ /* 0x000fe20000000800 */
[----:B------:R-:W-:Y:S01]  /*31c0*/  @!PT LDS RZ, [RZ] ;  /* 0x00000000fffff984 */ /* 0x000fe20000000800 */
[----:B------:R-:W-:Y:S01]  /*31d0*/  @!PT LDS RZ, [RZ] ;  /* 0x00000000fffff984 */ /* 0x000fe20000000800 */
[----:B------:R-:W-:Y:S01]  /*31e0*/  @!PT LDS RZ, [RZ] ;  /* 0x00000000fffff984 */ /* 0x000fe20000000800 */
[----:B------:R3:W-:Y:S06]  /*31f0*/  MEMBAR.ALL.CTA ;  /* 0x0000000000007992 */ /* 0x0007ec0000008000 */
[----:B---3--:R-:W3:Y:S02]  /*3200*/  FENCE.VIEW.ASYNC.S ;  /* 0x00000000000073c6 */ /* 0x008ee40000000000 */
[----:B---3--:R-:W-:Y:S01]  /*3210*/  SYNCS.ARRIVE.TRANS64.RED.A1T0 RZ, [UR5], RZ ;  /* 0x000000ffffff79a7 */ /* 0x008fe20008100405 */
[----:B--2---:R-:W-:-:S13]  /*3220*/  LOP3.LUT P1, RZ, R6, 0x1, RZ, 0xc0, !PT ;  /* 0x0000000106ff7812 */ /* 0x004fda000782c0ff */
[----:B------:R-:W-:Y:S05]  /*3230*/  @P1 BRA `(.L_x_44) ;  /* 0xfffffffc00981947 */ /* 0x000fea000383ffff */
[----:B------:R-:W-:-:S04]  /*3240*/  SHF.L.U32 R0, R3, 0x1f, RZ ;  /* 0x0000001f03007819 */ /* 0x000fc800000006ff */
[----:B------:R-:W2:Y:S02]  /*3250*/  SYNCS.PHASECHK.TRANS64 P0, [UR4+0xd8], R0 ;  /* 0x0000d800ff0075a7 */ /* 0x000ea40008001004 */
[----:B-12---:R-:W-:Y:S05]  /*3260*/  @P0 EXIT ;  /* 0x000000000000094d */ /* 0x006fea0003800000 */
[----:B------:R-:W-:-:S07]  /*3270*/  MOV R0, UR4 ;  /* 0x0000000400007c02 */ /* 0x000fce0008000f00 */
.L_x_45:
[----:B-1----:R-:W-:-:S04]  /*3280*/  SHF.L.U32 R5, R3, 0x1f, RZ ;  /* 0x0000001f03057819 */ /* 0x002fc800000006ff */
[----:B------:R1:W2:Y:S03]  /*3290*/  SYNCS.PHASECHK.TRANS64.TRYWAIT P0, [R0+URZ+0xd8], R5 ;  /* 0x0000d805000075a7 */ /* 0x0002a600080011ff */
[----:B--2---:R-:W-:Y:S05]  /*32a0*/  @!P0 NANOSLEEP.SYNCS 0x989680 ;  /* 0x009896800000895d */ /* 0x004fea0003900000 */
[----:B------:R-:W2:Y:S02]  /*32b0*/  @!P0 SYNCS.PHASECHK.TRANS64 P0, [R0+URZ+0xd8], R5 ;  /* 0x0000d805000085a7 */ /* 0x000ea400080010ff */
[----:B--2---:R-:W-:Y:S05]  /*32c0*/  @P0 EXIT ;  /* 0x000000000000094d */ /* 0x004fea0003800000 */
[----:B------:R-:W-:Y:S05]  /*32d0*/  BRA `(.L_x_45) ;  /* 0xfffffffc00e87947 */ /* 0x000fea000383ffff */
.L_x_41:
[----:B------:R-:W-:-:S09]  /*32e0*/  UISETP.NE.AND UP0, UPT, UR18, URZ, UPT ;  /* 0x000000ff1200728c */ /* 0x000fd2000bf05270 */
[----:B------:R-:W-:Y:S05]  /*32f0*/  BRA.U UP0, `(.L_x_46) ;  /* 0x0000000d008c7547 */ /* 0x000fea000b800000 */
[----:B------:R-:W2:Y:S01]  /*3300*/  S2UR UR7, SR_CgaCtaId ;  /* 0x00000000000779c3 */ /* 0x000ea20000008800 */
[----:B------:R-:W-:Y:S01]  /*3310*/  UMOV UR4, 0x40 ;  /* 0x0000004000047882 */ /* 0x000fe20000000000 */
[----:B------:R-:W-:Y:S01]  /*3320*/  NOP ;  /* 0x0000000000007918 */ /* 0x000fe20000000000 */
[----:B------:R-:W-:Y:S01]  /*3330*/  UMOV UR6, 0x400 ;  /* 0x0000040000067882 */ /* 0x000fe20000000000 */
[----:B--2---:R-:W-:Y:S02]  /*3340*/  ULEA UR5, UR7, UR4, 0x18 ;  /* 0x0000000407057291 */ /* 0x004fe4000f8ec0ff */
[----:B------:R-:W-:-:S07]  /*3350*/  ULEA UR6, UR7, UR6, 0x18 ;  /* 0x0000000607067291 */ /* 0x000fce000f8ec0ff */
[----:B------:R-:W2:Y:S02]  /*3360*/  LDS.U8 R0, [UR5+0x1c] ;  /* 0x00001c05ff007984 */ /* 0x000ea40008000000 */
[----:B--2---:R-:W-:-:S13]  /*3370*/  ISETP.NE.AND P0, PT, R0, RZ, PT ;  /* 0x000000ff0000720c */ /* 0x004fda0003f05270 */
[----:B------:R-:W-:Y:S05]  /*3380*/  @P0 BRA `(.L_x_47) ;  /* 0x0000000000580947 */ /* 0x000fea0003800000 */
[----:B------:R-:W-:-:S13]  /*3390*/  ELECT P0, URZ, PT ;  /* 0x0000000000ff782f */ /* 0x000fda0003800000 */
[----:B------:R-:W-:Y:S05]  /*33a0*/  @!P0 BRA `(.L_x_48) ;  /* 0x0000000000608947 */ /* 0x000fea0003800000 */
[----:B------:R-:W-:Y:S01]  /*33b0*/  UMOV UR4, 0x10 ;  /* 0x0000001000047882 */ /* 0x000fe20000000000 */
[----:B------:R-:W-:Y:S01]  /*33c0*/  HFMA2 R0, -RZ, RZ, 0, 5.9604644775390625e-08 ;  /* 0x00000001ff007431 */ /* 0x000fe200000001ff */
[----:B------:R-:W-:-:S03]  /*33d0*/  MOV R2, 0xffff ;  /* 0x0000ffff00027802 */ /* 0x000fc60000000f00 */
[----:B------:R-:W-:Y:S04]  /*33e0*/  DEPBAR.LE SB2, 0x36 ;  /* 0x0000ad800000791a */ /* 0x000fe80000000000 */
[----:B------:R-:W2:Y:S02]  /*33f0*/  UTCATOMSWS.FIND_AND_SET.ALIGN UP0, UR4, UR4 ;  /* 0x00000004000475e3 */ /* 0x000ea40008000800 */
[----:B--2---:R-:W-:Y:S01]  /*3400*/  MOV R3, UR4 ;  /* 0x0000000400037c02 */ /* 0x004fe20008000f00 */
[----:B------:R-:W-:Y:S06]  /*3410*/  BRA.U UP0, `(.L_x_49) ;  /* 0x0000000100187547 */ /* 0x000fec000b800000 */
.L_x_50:
[----:B------:R-:W-:Y:S05]  /*3420*/  NANOSLEEP 0x64 ;  /* 0x000000640000795d */ /* 0x000fea0003800000 */
[----:B------:R-:W-:-:S05]  /*3430*/  UMOV UR4, 0x10 ;  /* 0x0000001000047882 */ /* 0x000fca0000000000 */
[----:B------:R-:W-:Y:S04]  /*3440*/  DEPBAR.LE SB2, 0x36 ;  /* 0x0000ad800000791a */ /* 0x000fe80000000000 */
[----:B------:R-:W2:Y:S02]  /*3450*/  UTCATOMSWS.FIND_AND_SET.ALIGN UP0, UR4, UR4 ;  /* 0x00000004000475e3 */ /* 0x000ea40008000800 */
[----:B--2---:R-:W-:Y:S01]  /*3460*/  MOV R3, UR4 ;  /* 0x0000000400037c02 */ /* 0x004fe20008000f00 */
[----:B------:R-:W-:Y:S05]  /*3470*/  BRA.U !UP0, `(.L_x_50) ;  /* 0xfffffffd08e87547 */ /* 0x000fea000b83ffff */
.L_x_49:
[-C--:B------:R-:W-:Y:S02]  /*3480*/  SHF.L.U32 R2, R2, R3.reuse, RZ ;  /* 0x0000000302027219 */ /* 0x080fe400000006ff */
[----:B------:R-:W-:Y:S01]  /*3490*/  SHF.L.U32 R0, R0, R3, RZ ;  /* 0x0000000300007219 */ /* 0x000fe200000006ff */
[----:B------:R-:W-:Y:S02]  /*34a0*/  IMAD.SHL.U32 R3, R3, 0x20, RZ ;  /* 0x0000002003037824 */ /* 0x000fe400078e00ff */
[----:B------:R2:W-:Y:S04]  /*34b0*/  ATOMS.OR RZ, [UR5+0x14], R2 ;  /* 0x00001402ffff798c */ /* 0x0005e8000b000005 */
[----:B------:R2:W-:Y:S04]  /*34c0*/  ATOMS.OR RZ, [UR5+0x18], R0 ;  /* 0x00001800ffff798c */ /* 0x0005e8000b000005 */
[----:B------:R2:W-:Y:S01]  /*34d0*/  STS [UR6+0x120], R3 ;  /* 0x00012003ff007988 */ /* 0x0005e20008000806 */
[----:B------:R-:W-:Y:S05]  /*34e0*/  BRA `(.L_x_48) ;  /* 0x0000000000107947 */ /* 0x000fea0003800000 */
.L_x_47:
[----:B------:R-:W-:Y:S02]  /*34f0*/  MOV R0, 0xffffffff ;  /* 0xffffffff00007802 */ /* 0x000fe40000000f00 */
[----:B------:R-:W-:-:S03]  /*3500*/  MOV R2, 0x3530 ;  /* 0x0000353000027802 */ /* 0x000fc60000000f00 */
[----:B------:R2:W-:Y:S04]  /*3510*/  STS [UR6+0x120], R0 ;  /* 0x00012000ff007988 */ /* 0x0005e80008000806 */
[----:B-12--5:R-:W-:Y:S05]  /*3520*/  CALL.REL.NOINC `($__internal_1_$__cuda_sm10x_tcgen05_guardrail_trap_phase_invalid_during_alloc) ;  /* 0x0000006400d07944 */ /* 0x026fea0003c00000 */
.L_x_48:
[----:B------:R-:W-:Y:S05]  /*3530*/  WARPSYNC.ALL ;  /* 0x0000000000007948 */ /* 0x000fea0003800000 */
[----:B------:R-:W3:Y:S01]  /*3540*/  S2UR UR4, SR_CgaCtaId ;  /* 0x00000000000479c3 */ /* 0x000ee20000008800 */
[----:B------:R-:W-:Y:S01]  /*3550*/  UMOV UR20, 0x400 ;  /* 0x0000040000147882 */ /* 0x000fe20000000000 */
[----:B------:R-:W-:-:S06]  /*3560*/  NOP ;  /* 0x0000000000007918 */ /* 0x000fcc0000000000 */
[----:B------:R-:W-:Y:S06]  /*3570*/  BAR.ARV 0x6, 0xa0 ;  /* 0x0182800000007b1d */ /* 0x000fec0000002000 */
[----:B------:R-:W4:Y:S01]  /*3580*/  LDCU.64 UR6, c[0x0][0x388] ;  /* 0x00007100ff0677ac */ /* 0x000f220008000a00 */
[----:B------:R-:W-:Y:S01]  /*3590*/  IMAD.MOV.U32 R8, RZ, RZ, 0x1 ;  /* 0x00000001ff087424 */ /* 0x000fe200078e00ff */
[----:B------:R-:W1:Y:S01]  /*35a0*/  LDCU.64 UR8, c[0x0][0x390] ;  /* 0x00007200ff0877ac */ /* 0x000e620008000a00 */
[----:B------:R-:W-:Y:S01]  /*35b0*/  UMOV UR23, URZ ;  /* 0x000000ff00177c82 */ /* 0x000fe20008000000 */
[----:B------:R-:W-:Y:S01]  /*35c0*/  UMOV UR19, URZ ;  /* 0x000000ff00137c82 */ /* 0x000fe20008000000 */
[----:B---3--:R-:W-:Y:S01]  /*35d0*/  ULEA UR20, UR4, UR20, 0x18 ;  /* 0x0000001404147291 */ /* 0x008fe2000f8ec0ff */
[----:B------:R-:W-:Y:S01]  /*35e0*/  UMOV UR32, 0x0 ;  /* 0x0000000000207882 */ /* 0x000fe20000000000 */
[----:B------:R-:W-:Y:S01]  /*35f0*/  UMOV UR33, 0x8110910 ;  /* 0x0811091000217882 */ /* 0x000fe20000000000 */
[----:B------:R-:W-:Y:S01]  /*3600*/  UMOV UR30, 0x0 ;  /* 0x00000000001e7882 */ /* 0x000fe20000000000 */
[----:B------:R-:W-:Y:S01]  /*3610*/  UMOV UR31, 0x8110910 ;  /* 0x08110910001f7882 */ /* 0x000fe20000000000 */
[----:B------:R-:W-:Y:S01]  /*3620*/  UMOV UR28, 0x0 ;  /* 0x00000000001c7882 */ /* 0x000fe20000000000 */
[----:B------:R-:W-:Y:S01]  /*3630*/  UMOV UR29, 0x8110910 ;  /* 0x08110910001d7882 */ /* 0x000fe20000000000 */
[----:B----4-:R-:W-:-:S02]  /*3640*/  UIADD3 UR4, UPT, UPT, UR6, 0x1f, URZ ;  /* 0x0000001f06047890 */ /* 0x010fc4000fffe0ff */
[----:B------:R-:W2:Y:S01]  /*3650*/  LDS R9, [UR20+0x120] ;  /* 0x00012014ff097984 */ /* 0x000ea20008000800 */
[----:B------:R-:W-:Y:S01]  /*3660*/  UMOV UR26, 0x0 ;  /* 0x00000000001a7882 */ /* 0x000fe20000000000 */
[----:B------:R-:W-:Y:S01]  /*3670*/  UMOV UR27, 0x8110910 ;  /* 0x08110910001b7882 */ /* 0x000fe20000000000 */
[----:B------:R-:W-:-:S04]  /*3680*/  USHF.R.S32.HI UR5, URZ, 0x1f, UR4 ;  /* 0x0000001fff057899 */ /* 0x000fc80008011404 */
[----:B------:R-:W-:Y:S02]  /*3690*/  ULEA.HI UR4, UR5, UR4, URZ, 0x5 ;  /* 0x0000000405047291 */ /* 0x000fe4000f8f28ff */
[----:B------:R-:W-:Y:S02]  /*36a0*/  UIADD3 UR5, UPT, UPT, UR20, 0x8400, URZ ;  /* 0x0000840014057890 */ /* 0x000fe4000fffe0ff */
[----:B------:R-:W-:Y:S02]  /*36b0*/  USHF.R.S32.HI UR4, URZ, 0x5, UR4 ;  /* 0x00000005ff047899 */ /* 0x000fe40008011404 */
[----:B------:R-:W-:Y:S02]  /*36c0*/  USHF.R.U32.HI UR6, URZ, 0x4, UR5 ;  /* 0x00000004ff067899 */ /* 0x000fe40008011605 */
[----:B------:R-:W-:Y:S02]  /*36d0*/  UIMAD UR4, UR4, UR7, URZ ;  /* 0x00000007040472a4 */ /* 0x000fe4000f8e02ff */
[----:B------:R-:W-:-:S02]  /*36e0*/  ULOP3.LUT UR6, UR6, 0x3fff, URZ, 0xc0, !UPT ;  /* 0x00003fff06067892 */ /* 0x000fc4000f8ec0ff */
[----:B-1----:R-:W-:Y:S02]  /*36f0*/  UIMAD UR4, UR4, UR8, URZ ;  /* 0x00000008040472a4 */ /* 0x002fe4000f8e02ff */
[----:B------:R-:W-:Y:S02]  /*3700*/  ULOP3.LUT UR21, UR6, 0x10000, URZ, 0xfc, !UPT ;  /* 0x0001000006157892 */ /* 0x000fe4000f8efcff */
[----:B------:R-:W-:Y:S02]  /*3710*/  UIMAD UR9, UR4, UR9, URZ ;  /* 0x00000009040972a4 */ /* 0x000fe4000f8e02ff */
[----:B------:R-:W-:Y:S02]  /*3720*/  UIADD3 UR4, UPT, UPT, UR20, 0x28400, URZ ;  /* 0x0002840014047890 */ /* 0x000fe4000fffe0ff */
[----:B------:R-:W-:Y:S02]  /*3730*/  UIADD3 UR34, UPT, UPT, UR9, -0x1, URZ ;  /* 0xffffffff09227890 */ /* 0x000fe4000fffe0ff */
[----:B------:R-:W-:-:S02]  /*3740*/  USHF.R.U32.HI UR5, URZ, 0x4, UR4 ;  /* 0x00000004ff057899 */ /* 0x000fc40008011604 */
[----:B------:R-:W-:Y:S02]  /*3750*/  UIADD3 UR4, UPT, UPT, UR20, 0xd8, URZ ;  /* 0x000000d814047890 */ /* 0x000fe4000fffe0ff */
[----:B------:R-:W-:Y:S02]  /*3760*/  ULOP3.LUT UR5, UR5, 0x3fff, URZ, 0xc0, !UPT ;  /* 0x00003fff05057892 */ /* 0x000fe4000f8ec0ff */
[----:B------:R-:W-:Y:S02]  /*3770*/  UPRMT UR25, URZ, 0x654, UR4 ;  /* 0x00000654ff197896 */ /* 0x000fe40008000004 */
[----:B------:R-:W-:Y:S02]  /*3780*/  ULOP3.LUT UR22, UR5, 0x1000000, URZ, 0xfc, !UPT ;  /* 0x0100000005167892 */ /* 0x000fe4000f8efcff */
[----:B------:R-:W-:Y:S01]  /*3790*/  UISETP.GE.AND UP3, UPT, UR9, 0x1, UPT ;  /* 0x000000010900788c */ /* 0x000fe2000bf66270 */
[C---:B--2---:R-:W-:Y:S01]  /*37a0*/  VIADD R3, R9.reuse, 0x40 ;  /* 0x0000004009037836 */ /* 0x044fe20000000000 */
[----:B------:R-:W-:-:S04]  /*37b0*/  LOP3.LUT R2, R9, 0xffff, RZ, 0xc0, !PT ;  /* 0x0000ffff09027812 */ /* 0x000fc800078ec0ff */
[----:B------:R-:W-:-:S05]  /*37c0*/  LOP3.LUT R3, R3, 0xffff, RZ, 0xc0, !PT ;  /* 0x0000ffff03037812 */ /* 0x000fca00078ec0ff */
[----:B------:R1:W-:Y:S02]  /*37d0*/  STL.64 [R1], R2 ;  /* 0x0000000201007387 */ /* 0x0003e40000100a00 */
[----:B-1----:R-:W-:-:S07]  /*37e0*/  CS2R R2, SRZ ;  /* 0x0000000000027805 */ /* 0x002fce000001ff00 */
.L_x_57:
[----:B-1----:R-:W-:-:S04]  /*37f0*/  SHF.L.U32 R5, R3, 0x1f, RZ ;  /* 0x0000001f03057819 */ /* 0x002fc800000006ff */
[----:B------:R-:W1:Y:S02]  /*3800*/  SYNCS.PHASECHK.TRANS64.TRYWAIT P0, [UR20+0xd0], R5 ;  /* 0x0000d005ff0075a7 */ /* 0x000e640008001114 */
[----:B-12-4-:R-:W-:Y:S05]  /*3810*/  @!P0 BRA `(.L_x_51) ;  /* 0x0000005c00388947 */ /* 0x016fea0003800000 */
.L_x_150:
[----:B-1----:R-:W1:Y:S01]  /*3820*/  LDS.128 R4, [UR20+0x110] ;  /* 0x00011014ff047984 */ /* 0x002e620008000c00 */
[----:B------:R-:W-:Y:S01]  /*3830*/  ULEA UR24, UR23, UR20, 0x3 ;  /* 0x0000001417187291 */ /* 0x000fe2000f8e18ff */
[----:B------:R-:W-:Y:S01]  /*3840*/  SHF.L.U32 R0, R8, 0x1f, RZ ;  /* 0x0000001f08007819 */ /* 0x000fe200000006ff */
[----:B------:R-:W-:Y:S01]  /*3850*/  @!PT LDS RZ, [RZ] ;  /* 0x00000000fffff984 */ /* 0x000fe20000000800 */
[----:B------:R-:W-:Y:S01]  /*3860*/  @!PT LDS RZ, [RZ] ;  /* 0x00000000fffff984 */ /* 0x000fe20000000800 */
[----:B------:R-:W-:Y:S01]  /*3870*/  @!PT LDS RZ, [RZ] ;  /* 0x00000000fffff984 */ /* 0x000fe20000000800 */
[----:B------:R-:W-:Y:S01]  /*3880*/  @!PT LDS RZ, [RZ] ;  /* 0x00000000fffff984 */ /* 0x000fe20000000800 */
[----:B------:R2:W-:Y:S06]  /*3890*/  MEMBAR.ALL.CTA ;  /* 0x0000000000007992 */ /* 0x0005ec0000008000 */
[----:B--2---:R-:W2:Y:S02]  /*38a0*/  FENCE.VIEW.ASYNC.S ;  /* 0x00000000000073c6 */ /* 0x004ea40000000000 */
[----:B--2---:R-:W-:Y:S01]  /*38b0*/  SYNCS.ARRIVE.TRANS64.RED.A1T0 RZ, [UR25], RZ ;  /* 0x000000ffffff79a7 */ /* 0x004fe20008100419 */
[----:B------:R-:W2:Y:S01]  /*38c0*/  SYNCS.PHASECHK.TRANS64.TRYWAIT P0, [UR24+0xf0], R0 ;  /* 0x0000f000ff0075a7 */ /* 0x000ea20008001118 */
[----:B-1----:R-:W-:Y:S01]  /*38d0*/  LOP3.LUT P3, RZ, R6, 0x1, RZ, 0xc0, !PT ;  /* 0x0000000106ff7812 */ /* 0x002fe2000786c0ff */
[----:B--2---:R-:W-:-:S12]  /*38e0*/  @!P0 BRA `(.L_x_52) ;  /* 0x0000005c001c8947 */ /* 0x004fd80003800000 */
.L_x_152:
[----:B------:R-:W-:Y:S05]  /*38f0*/  BRA.U !UP3, `(.L_x_53) ;  /* 0x000000010bfc7547 */ /* 0x000fea000b800000 */
[----:B-1----:R-:W-:Y:S01]  /*3900*/  IMAD.U32 R0, RZ, RZ, UR23 ;  /* 0x00000017ff007e24 */ /* 0x002fe2000f8e00ff */
[----:B------:R-:W-:-:S04]  /*3910*/  ULEA UR4, UR19, UR20, 0x3 ;  /* 0x0000001413047291 */ /* 0x000fc8000f8e18ff */
[----:B------:R-:W-:Y:S02]  /*3920*/  LEA R4, R0, R1, 0x2 ;  /* 0x0000000100047211 */ /* 0x000fe400078e10ff */
[----:B------:R-:W-:Y:S01]  /*3930*/  SHF.L.U32 R0, R2, 0x1f, RZ ;  /* 0x0000001f02007819 */ /* 0x000fe200000006ff */
[----:B------:R-:W-:-:S03]  /*3940*/  UPLOP3.LUT UP2, UPT, UPT, UPT, UPT, 0x40, 0x4 ;  /* 0x000000000004789c */ /* 0x000fc60003f4e870 */
[----:B------:R-:W5:Y:S01]  /*3950*/  LDL R4, [R4] ;  /* 0x0000000004047983 */ /* 0x000f620000100800 */
[----:B------:R1:W2:Y:S01]  /*3960*/  SYNCS.PHASECHK.TRANS64.TRYWAIT P2, [UR4], R0 ;  /* 0x00000000ff0075a7 */ /* 0x0002a20008041104 */
[----:B------:R-:W-:Y:S01]  /*3970*/  UMOV UR17, UR34 ;  /* 0x0000002200117c82 */ /* 0x000fe20008000000 */
[----:B------:R-:W-:-:S05]  /*3980*/  UMOV UR4, UR19 ;  /* 0x0000001300047c82 */ /* 0x000fca0008000000 */
.L_x_56:
[----:B------:R-:W-:Y:S01]  /*3990*/  ULEA UR18, UR4, UR20, 0x3 ;  /* 0x0000001404127291 */ /* 0x000fe2000f8e18ff */
[----:B--234-:R-:W-:Y:S11]  /*39a0*/  @P2 BRA `(.L_x_54) ;  /* 0x00000000000c2947 */ /* 0x01cff60003800000 */
[----:B------:R-:W-:Y:S04]  /*39b0*/  SHF.L.U32 R5, R2, 0x1f, RZ ;  /* 0x0000001f02057819 */ /* 0x000fe800000006ff */
[----:B------:R-:W2:Y:S02]  /*39c0*/  SYNCS.PHASECHK.TRANS64.TRYWAIT P0, [UR18], R5 ;  /* 0x00000005ff0075a7 */ /* 0x000ea40008001112 */
[----:B--2---:R-:W-:Y:S05]  /*39d0*/  @!P0 BRA `(.L_x_55) ;  /* 0x0000005800f88947 */ /* 0x004fea0003800000 */
.L_x_54:
[----:B------:R-:W-:Y:S01]  /*39e0*/  UISETP.NE.AND UP0, UPT, UR17, URZ, UPT ;  /* 0x000000ff1100728c */ /* 0x000fe2000bf05270 */
[----:B------:R-:W-:Y:S01]  /*39f0*/  PLOP3.LUT P2, PT, PT, PT, PT, 0x80, 0x8 ;  /* 0x000000000008781c */ /* 0x000fe20003f4f070 */
[----:B------:R-:W-:Y:S01]  /*3a00*/  UIADD3 UR5, UPT, UPT, UR4, 0x1, URZ ;  /* 0x0000000104057890 */ /* 0x000fe2000fffe0ff */
[----:B------:R-:W-:Y:S11]  /*3a10*/  ELECT P1, URZ, PT ;  /* 0x0000000000ff782f */ /* 0x000ff60003820000 */
[----:B------:R-:W-:Y:S02]  /*3a20*/  @!UPT UIADD3 URZ, UPT, UPT, URZ, URZ, URZ ;  /* 0x000000fffffff290 */ /* 0x000fe4000fffe0ff */
[----:B-----5:R-:W-:Y:S01]  /*3a30*/  @P1 R2UR.BROADCAST UR8, R4 ;  /* 0x00000000040812ca */ /* 0x020fe200008e0000 */
[----:B------:R-:W-:Y:S01]  /*3a40*/  UISETP.NE.AND UP1, UPT, UR5, 0x8, UPT ;  /* 0x000000080500788c */ /* 0x000fe2000bf25270 */
[----:B------:R-:W-:Y:S01]  /*3a50*/  PLOP3.LUT P0, PT, PT, PT, UP0, 0x80, 0x8 ;  /* 0x000000000008781c */ /* 0x000fe20003f0f008 */
[----:B------:R-:W-:Y:S02]  /*3a60*/  ULEA UR10, UR4, UR22, 0x9 ;  /* 0x00000016040a7291 */ /* 0x000fe4000f8e48ff */
[----:B------:R-:W-:Y:S02]  /*3a70*/  USEL UR6, URZ, 0x1, UP1 ;  /* 0x00000001ff067887 */ /* 0x000fe40008800000 */
[----:B------:R-:W-:Y:S02]  /*3a80*/  USEL UR19, UR5, URZ, UP1 ;  /* 0x000000ff05137287 */ /* 0x000fe40008800000 */
[----:B------:R-:W-:Y:S02]  /*3a90*/  ULEA UR14, UR4, UR21, 0xa ;  /* 0x00000015040e7291 */ /* 0x000fe4000f8e50ff */
[----:B------:R-:W-:Y:S01]  /*3aa0*/  @UP0 ULEA UR5, UR19, UR20, 0x3 ;  /* 0x0000001413050291 */ /* 0x000fe2000f8e18ff */
[----:B------:R-:W-:Y:S01]  /*3ab0*/  LOP3.LUT R2, R2, UR6, RZ, 0x3c, !PT ;  /* 0x0000000602027c12 */ /* 0x000fe2000f8e3cff */
[----:B------:R-:W-:Y:S02]  /*3ac0*/  UIADD3 UR6, UPT, UPT, UR10, 0x40, URZ ;  /* 0x000000400a067890 */ /* 0x000fe4000fffe0ff */
[----:B------:R-:W-:Y:S01]  /*3ad0*/  UIADD3 UR4, UPT, UPT, UR14, 0x2, URZ ;  /* 0x000000020e047890 */ /* 0x000fe2000fffe0ff */
[----:B-1----:R-:W-:Y:S01]  /*3ae0*/  @P0 SHF.L.U32 R0, R2, 0x1f, RZ ;  /* 0x0000001f02000819 */ /* 0x002fe200000006ff */
[----:B------:R-:W-:Y:S01]  /*3af0*/  UIADD3 UR12, UPT, UPT, UR10, 0x80, URZ ;  /* 0x000000800a0c7890 */ /* 0x000fe2000fffe0ff */
[----:B------:R-:W-:Y:S02]  /*3b00*/  UMOV UR11, 0x20004020 ;  /* 0x20004020000b7882 */ /* 0x000fe40000000000 */
[----:B------:R3:W4:Y:S01]  /*3b10*/  @P0 SYNCS.PHASECHK.TRANS64.TRYWAIT P2, [UR5], R0 ;  /* 0x00000000ff0005a7 */ /* 0x0007220008041105 */
[----:B------:R-:W-:Y:S11]  /*3b20*/  ELECT P0, URZ, PT ;  /* 0x0000000000ff782f */ /* 0x000ff60003800000 */
[----:B------:R-:W-:Y:S02]  /*3b30*/  @!UPT UIADD3 URZ, UPT, UPT, URZ, URZ, URZ ;  /* 0x000000fffffff290 */ /* 0x000fe4000fffe0ff */
[C---:B------:R-:W-:Y:S02]  /*3b40*/  @P0 R2UR.BROADCAST UR16, R4.reuse ;  /* 0x00000000041002ca */ /* 0x040fe400008e0000 */
[----:B------:R-:W-:Y:S01]  /*3b50*/  ELECT P0, URZ, PT ;  /* 0x0000000000ff782f */ /* 0x000fe20003800000 */
[----:B------:R-:W-:Y:S01]  /*3b60*/  UMOV UR15, 0x40004040 ;  /* 0x40004040000f7882 */ /* 0x000fe20000000000 */
[----:B------:R-:W-:Y:S01]  /*3b70*/  UMOV UR7, 0x20004020 ;  /* 0x2000402000077882 */ /* 0x000fe20000000000 */
[----:B------:R1:W-:Y:S01]  /*3b80*/  UTCHMMA gdesc[UR14], gdesc[UR10], tmem[UR8], tmem[UR32], idesc[UR33], UP2 ;  /* 0x00ff200a0e0075ea */ /* 0x0003e20009000008 */
[----:B------:R-:W-:Y:S01]  /*3b90*/  UPLOP3.LUT UP2, UPT, UPT, UPT, UPT, 0x80, 0x8 ;  /* 0x000000000008789c */ /* 0x000fe20003f4f070 */
[----:B------:R-:W-:Y:S01]  /*3ba0*/  UMOV UR5, 0x40004040 ;  /* 0x4000404000057882 */ /* 0x000fe20000000000 */
[----:B------:R-:W-:Y:S01]  /*3bb0*/  UMOV UR13, 0x20004020 ;  /* 0x20004020000d7882 */ /* 0x000fe20000000000 */
[----:B------:R-:W-:Y:S04]  /*3bc0*/  UMOV UR9, 0x40004040 ;  /* 0x4000404000097882 */ /* 0x000fe80000000000 */
[----:B------:R2:W-:Y:S01]  /*3bd0*/  UTCHMMA gdesc[UR4], gdesc[UR6], tmem[UR16], tmem[UR30], idesc[UR31], UPT ;  /* 0x00ff1e06040075ea */ /* 0x0005e2000b800010 */
[----:B-1----:R-:W-:Y:S01]  /*3be0*/  UIADD3 UR8, UPT, UPT, UR14, 0x4, URZ ;  /* 0x000000040e087890 */ /* 0x002fe2000fffe0ff */
[C---:B------:R-:W-:Y:S02]  /*3bf0*/  @P0 R2UR.BROADCAST UR15, R4.reuse ;  /* 0x00000000040f02ca */ /* 0x040fe400008e0000 */
[----:B------:R-:W-:Y:S01]  /*3c00*/  ELECT P0, URZ, PT ;  /* 0x0000000000ff782f */ /* 0x000fe20003800000 */
[----:B------:R-:W-:Y:S02]  /*3c10*/  UIADD3 UR10, UPT, UPT, UR10, 0xc0, URZ ;  /* 0x000000c00a0a7890 */ /* 0x000fe4000fffe0ff */
[----:B--2---:R-:W-:Y:S10]  /*3c20*/  UIADD3 UR6, UPT, UPT, UR14, 0x6, URZ ;  /* 0x000000060e067890 */ /* 0x004ff4000fffe0ff */
[----:B------:R-:W-:Y:S01]  /*3c30*/  @P0 R2UR.BROADCAST UR14, R4 ;  /* 0x00000000040e02ca */ /* 0x000fe200008e0000 */
[----:B------:R-:W-:Y:S02]  /*3c40*/  UIADD3 UR5, UPT, UPT, UR18, 0x40, URZ ;  /* 0x0000004012057890 */ /* 0x000fe4000fffe0ff */
[----:B------:R-:W-:Y:S01]  /*3c50*/  UIADD3 UR4, UPT, UPT, UR17, 0x1, URZ ;  /* 0x0000000111047890 */ /* 0x000fe2000fffe0ff */
[----:B------:R1:W-:Y:S01]  /*3c60*/  UTCHMMA gdesc[UR8], gdesc[UR12], tmem[UR15], tmem[UR28], idesc[UR29], UPT ;  /* 0x00ff1c0c080075ea */ /* 0x0003e2000b80000f */
[----:B------:R-:W-:Y:S02]  /*3c70*/  UMOV UR7, 0x40004040 ;  /* 0x4000404000077882 */ /* 0x000fe40000000000 */
[----:B------:R-:W-:Y:S03]  /*3c80*/  UISETP.GT.U32.AND UP0, UPT, UR4, 0x1, UPT ;  /* 0x000000010400788c */ /* 0x000fe6000bf04070 */
[----:B------:R-:W-:Y:S03]  /*3c90*/  UMOV UR4, UR19 ;  /* 0x0000001300047c82 */ /* 0x000fe60008000000 */
[----:B------:R3:W-:Y:S01]  /*3ca0*/  UTCHMMA gdesc[UR6], gdesc[UR10], tmem[UR14], tmem[UR26], idesc[UR27], UPT ;  /* 0x00ff1a0a060075ea */ /* 0x0007e2000b80000e */
[----:B------:R3:W-:Y:S01]  /*3cb0*/  UTCBAR [UR5], URZ ;  /* 0x000000ff050073e9 */ /* 0x0007e200080000ff */
[----:B-1----:R-:W-:Y:S07]  /*3cc0*/  UIADD3 UR8, UPT, UPT, UR17, -0x1, URZ ;  /* 0xffffffff11087890 */ /* 0x002fee000fffe0ff */
[----:B------:R-:W-:Y:S01]  /*3cd0*/  UMOV UR17, UR8 ;  /* 0x0000000800117c82 */ /* 0x000fe20008000000 */
[----:B------:R-:W-:Y:S05]  /*3ce0*/  BRA.U UP0, `(.L_x_56) ;  /* 0xfffffffd00287547 */ /* 0x000fea000b83ffff */
.L_x_53:
[----:B------:R-:W-:Y:S01]  /*3cf0*/  UIADD3 UR4, UPT, UPT, UR23, 0x1, URZ ;  /* 0x0000000117047890 */ /* 0x000fe2000fffe0ff */
[----:B------:R-:W-:Y:S01]  /*3d00*/  LOP3.LUT R3, R3, 0x1, RZ, 0x3c, !PT ;  /* 0x0000000103037812 */ /* 0x000fe200078e3cff */
[----:B---3--:R-:W-:Y:S02]  /*3d10*/  UIADD3 UR5, UPT, UPT, UR24, 0xe0, URZ ;  /* 0x000000e018057890 */ /* 0x008fe4000fffe0ff */
[----:B------:R-:W-:-:S04]  /*3d20*/  UISETP.NE.AND UP0, UPT, UR4, 0x2, UPT ;  /* 0x000000020400788c */ /* 0x000fc8000bf05270 */
[----:B------:R-:W-:Y:S02]  /*3d30*/  USEL UR6, URZ, 0x1, UP0 ;  /* 0x00000001ff067887 */ /* 0x000fe40008000000 */
[----:B------:R-:W-:Y:S01]  /*3d40*/  USEL UR23, UR4, URZ, UP0 ;  /* 0x000000ff04177287 */ /* 0x000fe20008000000 */
[----:B------:R2:W-:Y:S03]  /*3d50*/  UTCBAR [UR5], URZ ;  /* 0x000000ff050073e9 */ /* 0x0005e600080000ff */
[----:B------:R-:W-:Y:S01]  /*3d60*/  LOP3.LUT R8, R8, UR6, RZ, 0x3c, !PT ;  /* 0x0000000608087c12 */ /* 0x000fe2000f8e3cff */
[----:B------:R-:W-:Y:S07]  /*3d70*/  @P3 BRA `(.L_x_57) ;  /* 0xfffffff8009c3947 */ /* 0x000fee000383ffff */
[----:B------:R-:W3:Y:S01]  /*3d80*/  S2UR UR6, SR_CgaCtaId ;  /* 0x00000000000679c3 */ /* 0x000ee20000008800 */
[----:B------:R-:W-:Y:S01]  /*3d90*/  ELECT P0, URZ, PT ;  /* 0x0000000000ff782f */ /* 0x000fe20003800000 */
[----:B-1----:R-:W-:Y:S01]  /*3da0*/  IMAD.MOV.U32 R0, RZ, RZ, 0x1 ;  /* 0x00000001ff007424 */ /* 0x002fe200078e00ff */
[----:B------:R-:W-:Y:S01]  /*3db0*/  UIADD3 UR20, UPT, UPT, UR20, 0xf0, URZ ;  /* 0x000000f014147890 */ /* 0x000fe2000fffe0ff */
[----:B------:R-:W-:Y:S01]  /*3dc0*/  SHF.L.U32 R3, R8, 0x1f, RZ ;  /* 0x0000001f08037819 */ /* 0x000fe200000006ff */
[----:B------:R-:W-:-:S03]  /*3dd0*/  UMOV UR4, 0x40 ;  /* 0x0000004000047882 */ /* 0x000fc60000000000 */
[----:B------:R-:W-:Y:S01]  /*3de0*/  UVIRTCOUNT.DEALLOC.SMPOOL 0x80 ;  /* 0x000000800000784c */ /* 0x000fe20000000000 */
[----:B---3--:R-:W-:Y:S02]  /*3df0*/  ULEA UR6, UR6, UR4, 0x18 ;  /* 0x0000000406067291 */ /* 0x008fe4000f8ec0ff */
[----:B------:R-:W-:-:S07]  /*3e00*/  ULEA UR4, UR23, UR20, 0x3 ;  /* 0x0000001417047291 */ /* 0x000fce000f8e18ff */
[----:B------:R1:W-:Y:S02]  /*3e10*/  @P0 STS.U8 [UR6+0x1c], R0 ;  /* 0x00001c00ff000988 */ /* 0x0003e40008000006 */
[----:B------:R-:W3:Y:S02]  /*3e20*/  SYNCS.PHASECHK.TRANS64.TRYWAIT P0, [UR4], R3 ;  /* 0x00000003ff0075a7 */ /* 0x000ee40008001104 */
[----:B-1-3--:R-:W-:Y:S05]  /*3e30*/  @!P0 BRA `(.L_x_58) ;  /* 0x0000005400f88947 */ /* 0x00afea0003800000 */
.L_x_155:
[----:B------:R-:W-:-:S04]  /*3e40*/  UIADD3 UR4, UPT, UPT, UR23, 0x1, URZ ;  /* 0x0000000117047890 */ /* 0x000fc8000fffe0ff */
[----:B------:R-:W-:-:S04]  /*3e50*/  UISETP.NE.AND UP0, UPT, UR4, 0x2, UPT ;  /* 0x000000020400788c */ /* 0x000fc8000bf05270 */
[----:B--2---:R-:W-:Y:S02]  /*3e60*/  USEL UR5, URZ, 0x1, UP0 ;  /* 0x00000001ff057887 */ /* 0x004fe40008000000 */
[----:B------:R-:W-:-:S04]  /*3e70*/  USEL UR4, UR4, URZ, UP0 ;  /* 0x000000ff04047287 */ /* 0x000fc80008000000 */
[----:B------:R-:W-:Y:S01]  /*3e80*/  ULEA UR4, UR4, UR20, 0x3 ;  /* 0x0000001404047291 */ /* 0x000fe2000f8e18ff */
[----:B-1----:R-:W-:-:S04]  /*3e90*/  LOP3.LUT R3, R8, UR5, RZ, 0x3c, !PT ;  /* 0x0000000508037c12 */ /* 0x002fc8000f8e3cff */
[----:B------:R-:W-:-:S04]  /*3ea0*/  SHF.L.U32 R3, R3, 0x1f, RZ ;  /* 0x0000001f03037819 */ /* 0x000fc800000006ff */
[----:B------:R-:W1:Y:S02]  /*3eb0*/  SYNCS.PHASECHK.TRANS64.TRYWAIT P0, [UR4], R3 ;  /* 0x00000003ff0075a7 */ /* 0x000e640008001104 */
[----:B-1----:R-:W-:Y:S05]  /*3ec0*/  @!P0 BRA `(.L_x_59) ;  /* 0x0000005400ec8947 */ /* 0x002fea0003800000 */
.L_x_157:
[----:B------:R-:W-:Y:S01]  /*3ed0*/  NOP ;  /* 0x0000000000007918 */ /* 0x000fe20000000000 */
[----:B-1----:R-:W1:Y:S01]  /*3ee0*/  LDS R0, [UR6+0x14] ;  /* 0x00001406ff007984 */ /* 0x002e620008000800 */
[----:B------:R-:W-:Y:S01]  /*3ef0*/  LOP3.LUT R2, R9, 0xffff, RZ, 0xc0, !PT ;  /* 0x0000ffff09027812 */ /* 0x000fe200078ec0ff */
[----:B------:R-:W-:Y:S02]  /*3f00*/  IMAD.MOV.U32 R3, RZ, RZ, 0xffff ;  /* 0x0000ffffff037424 */ /* 0x000fe400078e00ff */
[----:B------:R-:W-:Y:S01]  /*3f10*/  IMAD.MOV.U32 R5, RZ, RZ, 0x1 ;  /* 0x00000001ff057424 */ /* 0x000fe200078e00ff */
[----:B------:R-:W-:-:S04]  /*3f20*/  SHF.R.U32.HI R2, RZ, 0x5, R2 ;  /* 0x00000005ff027819 */ /* 0x000fc80000011602 */
[-C--:B------:R-:W-:Y:S02]  /*3f30*/  SHF.L.U32 R3, R3, R2.reuse, RZ ;  /* 0x0000000203037219 */ /* 0x080fe400000006ff */
[----:B------:R-:W-:Y:S02]  /*3f40*/  SHF.L.U32 R5, R5, R2, RZ ;  /* 0x0000000205057219 */ /* 0x000fe400000006ff */
[----:B-1----:R-:W-:-:S04]  /*3f50*/  LOP3.LUT R0, R0, R3, RZ, 0xc0, !PT ;  /* 0x0000000300007212 */ /* 0x002fc800078ec0ff */
[----:B------:R-:W-:-:S13]  /*3f60*/  ISETP.NE.AND P0, PT, R0, R3, PT ;  /* 0x000000030000720c */ /* 0x000fda0003f05270 */
[----:B------:R-:W-:Y:S05]  /*3f70*/  @P0 BRA `(.L_x_60) ;  /* 0x00000000005c0947 */ /* 0x000fea0003800000 */
[----:B------:R-:W1:Y:S02]  /*3f80*/  LDS R0, [UR6+0x18] ;  /* 0x00001806ff007984 */ /* 0x000e640008000800 */
[----:B-1----:R-:W-:-:S04]  /*3f90*/  LOP3.LUT R0, R0, R5, RZ, 0xc0, !PT ;  /* 0x0000000500007212 */ /* 0x002fc800078ec0ff */
[----:B------:R-:W-:-:S13]  /*3fa0*/  ISETP.NE.AND P0, PT, R0, R5, PT ;  /* 0x000000050000720c */ /* 0x000fda0003f05270 */
[----:B------:R-:W-:Y:S05]  /*3fb0*/  @P0 BRA `(.L_x_61) ;  /* 0x0000000000400947 */ /* 0x000fea0003800000 */
[----:B------:R-:W-:Y:S01]  /*3fc0*/  R2UR UR4, R3 ;  /* 0x00000000030472ca */ /* 0x000fe200000e0000 */
[----:B------:R-:W1:Y:S01]  /*3fd0*/  S2R R2, SR_LANEID ;  /* 0x0000000000027919 */ /* 0x000e620000000000 */
[----:B------:R-:W-:-:S04]  /*3fe0*/  LOP3.LUT R5, RZ, R5, RZ, 0x33, !PT ;  /* 0x00000005ff057212 */ /* 0x000fc800078e33ff */
[----:B------:R-:W2:Y:S07]  /*3ff0*/  REDUX UR7, R5 ;  /* 0x00000000050773c4 */ /* 0x000eae0000000000 */
[----:B------:R-:W-:-:S03]  /*4000*/  ULOP3.LUT UR5, URZ, UR4, URZ, 0x33, !UPT ;  /* 0x00000004ff057292 */ /* 0x000fc6000f8e33ff */
[----:B------:R-:W-:Y:S02]  /*4010*/  VOTEU.ANY UR4, UPT, PT ;  /* 0x0000000000047886 */ /* 0x000fe400038e0100 */
[----:B------:R-:W-:Y:S01]  /*4020*/  UFLO.U32 UR4, UR4 ;  /* 0x00000004000472bd */ /* 0x000fe200080e0000 */
[----:B------:R-:W-:-:S04]  /*4030*/  IMAD.U32 R0, RZ, RZ, UR5 ;  /* 0x00000005ff007e24 */ /* 0x000fc8000f8e00ff */
[----:B------:R-:W3:Y:S02]  /*4040*/  REDUX UR8, R0 ;  /* 0x00000000000873c4 */ /* 0x000ee40000000000 */
[----:B------:R1:W-:Y:S02]  /*4050*/  UTCATOMSWS.AND URZ, UR5 ;  /* 0x0000000500ff79e3 */ /* 0x0003e40008000000 */
[----:B-1----:R-:W-:Y:S01]  /*4060*/  ISETP.EQ.U32.AND P0, PT, R2, UR4, PT ;  /* 0x0000000402007c0c */ /* 0x002fe2000bf02070 */
[----:B--2---:R-:W-:Y:S02]  /*4070*/  IMAD.U32 R2, RZ, RZ, UR7 ;  /* 0x00000007ff027e24 */ /* 0x004fe4000f8e00ff */
[----:B---3--:R-:W-:-:S10]  /*4080*/  IMAD.U32 R3, RZ, RZ, UR8 ;  /* 0x00000008ff037e24 */ /* 0x008fd4000f8e00ff */
[----:B------:R1:W-:Y:S04]  /*4090*/  @P0 ATOMS.AND RZ, [UR6+0x14], R3 ;  /* 0x00001403ffff098c */ /* 0x0003e8000a800006 */
[----:B------:R1:W-:Y:S01]  /*40a0*/  @P0 ATOMS.AND RZ, [UR6+0x18], R2 ;  /* 0x00001802ffff098c */ /* 0x0003e2000a800006 */
[----:B------:R-:W-:Y:S05]  /*40b0*/  BRA `(.L_x_62) ;  /* 0x0000000000147947 */ /* 0x000fea0003800000 */
.L_x_61:
[----:B------:R-:W-:Y:S02]  /*40c0*/  MOV R2, 0x40e0 ;  /* 0x000040e000027802 */ /* 0x000fe40000000f00 */
[----:B----45:R-:W-:Y:S05]  /*40d0*/  CALL.REL.NOINC `($__internal_0_$__cuda_sm10x_tcgen05_guardrail_trap_col_being_dealloced_not_returned_by_alloc) ;  /* 0x0000005800d87944 */ /* 0x030fea0003c00000 */
[----:B------:R-:W-:Y:S05]  /*40e0*/  BRA `(.L_x_62) ;  /* 0x0000000000087947 */ /* 0x000fea0003800000 */
.L_x_60:
[----:B------:R-:W-:Y:S02]  /*40f0*/  MOV R2, 0x4110 ;  /* 0x0000411000027802 */ /* 0x000fe40000000f00 */
[----:B----45:R-:W-:Y:S05]  /*4100*/  CALL.REL.NOINC `($__internal_2_$__cuda_sm10x_tcgen05_guardrail_trap_unallocated_columns_being_dealloced) ;  /* 0x0000005800e47944 */ /* 0x030fea0003c00000 */
.L_x_62:
[----:B------:R-:W-:Y:S01]  /*4110*/  NOP ;  /* 0x0000000000007918 */ /* 0x000fe20000000000 */
[----:B------:R-:W-:Y:S05]  /*4120*/  EXIT ;  /* 0x000000000000794d */ /* 0x000fea0003800000 */
.L_x_46:
[----:B------:R-:W-:-:S09]  /*4130*/  UISETP.NE.OR UP0, UPT, UR18, 0x3, !UP3 ;  /* 0x000000031200788c */ /* 0x000fd2000df05670 */
[----:B------:R-:W-:Y:S05]  /*4140*/  BRA.U UP0, `(.L_x_63) ;  /* 0x0000001100e47547 */ /* 0x000fea000b800000 */
[----:B------:R-:W2:Y:S01]  /*4150*/  LDCU.64 UR4, c[0x0][0x988] ;  /* 0x00013100ff0477ac */ /* 0x000ea20008000a00 */
[----:B------:R-:W3:Y:S01]  /*4160*/  S2UR UR10, SR_CgaCtaId ;  /* 0x00000000000a79c3 */ /* 0x000ee20000008800 */
[----:B------:R-:W-:Y:S01]  /*4170*/  R2UR UR46, R63 ;  /* 0x000000003f2e72ca */ /* 0x000fe200000e0000 */
[----:B------:R-:W-:Y:S01]  /*4180*/  HFMA2 R8, -RZ, RZ, 0, 0 ;  /* 0x00000000ff087431 */ /* 0x000fe200000001ff */
[----:B------:R-:W4:Y:S01]  /*4190*/  LDCU UR44, c[0x0][0x370] ;  /* 0x00006e00ff2c77ac */ /* 0x000f220008000800 */
[----:B------:R-:W-:Y:S01]  /*41a0*/  R2UR UR45, R64 ;  /* 0x00000000402d72ca */ /* 0x000fe200000e0000 */
[----:B------:R-:W-:Y:S01]  /*41b0*/  IMAD.MOV.U32 R10, RZ, RZ, 0x1 ;  /* 0x00000001ff0a7424 */ /* 0x000fe200078e00ff */
[----:B------:R-:W4:Y:S02]  /*41c0*/  LDCU.128 UR28, c[0x0][0xc10] ;  /* 0x00018200ff1c77ac */ /* 0x000f240008000c00 */
[----:B------:R-:W1:Y:S01]  /*41d0*/  LDC.64 R12, c[0x0][0x348] ;  /* 0x0000d200ff0c7b82 */ /* 0x000e620000000a00 */
[----:B------:R-:W-:Y:S01]  /*41e0*/  IMAD.MOV.U32 R3, RZ, RZ, 0x2000 ;  /* 0x00002000ff037424 */ /* 0x000fe200078e00ff */
[----:B------:R-:W3:Y:S01]  /*41f0*/  LDCU UR38, c[0x0][0x374] ;  /* 0x00006e80ff2677ac */ /* 0x000ee20008000800 */
[----:B------:R-:W3:Y:S01]  /*4200*/  LDCU.64 UR26, c[0x0][0x990] ;  /* 0x00013200ff1a77ac */ /* 0x000ee20008000a00 */
[----:B------:R-:W1:Y:S01]  /*4210*/  LDCU UR17, c[0x0][0xc0c] ;  /* 0x00018180ff1177ac */ /* 0x000e620008000800 */
[----:B--2---:R-:W-:Y:S01]  /*4220*/  UISETP.NE.U32.AND UP0, UPT, UR4, URZ, UPT ;  /* 0x000000ff0400728c */ /* 0x004fe2000bf05070 */
[----:B------:R-:W2:Y:S01]  /*4230*/  LDCU.128 UR32, c[0x0][0xa80] ;  /* 0x00015000ff2077ac */ /* 0x000ea20008000c00 */
[----:B------:R-:W2:Y:S01]  /*4240*/  LDCU UR57, c[0x0][0xc20] ;  /* 0x00018400ff3977ac */ /* 0x000ea20008000800 */
[----:B------:R-:W2:Y:S01]  /*4250*/  LDCU UR4, c[0x0][0xc30] ;  /* 0x00018600ff0477ac */ /* 0x000ea20008000800 */
[----:B------:R-:W2:Y:S01]  /*4260*/  LDCU.128 UR40, c[0x0][0xa90] ;  /* 0x00015200ff2877ac */ /* 0x000ea20008000c00 */
[----:B------:R-:W-:Y:S01]  /*4270*/  UMOV UR20, 0x400 ;  /* 0x0000040000147882 */ /* 0x000fe20000000000 */
[----:B----4-:R-:W-:-:S02]  /*4280*/  UIMAD.WIDE.U32 UR6, UR44, UR28, URZ ;  /* 0x0000001c2c0672a5 */ /* 0x010fc4000f8e00ff */
[----:B---3--:R-:W-:Y:S02]  /*4290*/  UIMAD.WIDE.U32 UR8, UR38, UR31, URZ ;  /* 0x0000001f260872a5 */ /* 0x008fe4000f8e00ff */
[----:B------:R-:W-:Y:S02]  /*42a0*/  ULEA UR20, UR10, UR20, 0x18 ;  /* 0x000000140a147291 */ /* 0x000fe4000f8ec0ff */
[----:B------:R-:W-:Y:S02]  /*42b0*/  UISETP.NE.AND.EX UP5, UPT, UR5, URZ, UPT, UP0 ;  /* 0x000000ff0500728c */ /* 0x000fe4000bfa5300 */
[----:B------:R-:W-:Y:S02]  /*42c0*/  UISETP.NE.U32.AND UP6, UPT, UR26, URZ, UPT ;  /* 0x000000ff1a00728c */ /* 0x000fe4000bfc5070 */
[----:B------:R-:W-:Y:S02]  /*42d0*/  UIADD3 UR48, UPT, UPT, UR20, 0x98, URZ ;  /* 0x0000009814307890 */ /* 0x000fe4000fffe0ff */
[----:B------:R-:W-:-:S02]  /*42e0*/  UIADD3 UR47, UPT, UPT, UR20, 0xd8, URZ ;  /* 0x000000d8142f7890 */ /* 0x000fc4000fffe0ff */
[----:B------:R-:W-:Y:S02]  /*42f0*/  UIADD3 UR37, UPT, UPT, UR20, 0x80, URZ ;  /* 0x0000008014257890 */ /* 0x000fe4000fffe0ff */
[----:B------:R-:W-:Y:S02]  /*4300*/  UIADD3 UR36, UPT, UPT, UR20, 0x88, URZ ;  /* 0x0000008814247890 */ /* 0x000fe4000fffe0ff */
[----:B------:R-:W-:Y:S02]  /*4310*/  UIADD3 UR25, UPT, UPT, UR20, 0x90, URZ ;  /* 0x0000009014197890 */ /* 0x000fe4000fffe0ff */
[----:B-1----:R-:W-:Y:S02]  /*4320*/  UISETP.NE.AND UP0, UPT, UR39, 0x1, UPT ;  /* 0x000000012700788c */ /* 0x002fe4000bf05270 */
[----:B------:R-:W-:Y:S02]  /*4330*/  UISETP.GE.AND UP2, UPT, UR39, 0x1, UPT ;  /* 0x000000012700788c */ /* 0x000fe4000bf46270 */
[----:B------:R-:W-:Y:S01]  /*4340*/  UISETP.NE.AND UP0, UPT, UR17, 0x1, UPT ;  /* 0x000000011100788c */ /* 0x000fe2000bf05270 */
[----:B------:R-:W-:Y:S01]  /*4350*/  UMOV UR55, UR7 ;  /* 0x0000000700377c82 */ /* 0x000fe20008000000 */
[----:B------:R-:W-:Y:S01]  /*4360*/  UMOV UR54, UR9 ;  /* 0x0000000900367c82 */ /* 0x000fe20008000000 */
[----:B------:R-:W-:-:S02]  /*4370*/  UISETP.NE.AND UP2, UPT, UR30, 0x1, UPT ;  /* 0x000000011e00788c */ /* 0x000fc4000bf45270 */
[----:B--2---:R-:W-:Y:S01]  /*4380*/  UISETP.NE.AND UP0, UPT, UR32, 0x1, UPT ;  /* 0x000000012000788c */ /* 0x004fe2000bf05270 */
[----:B------:R-:W1:Y:S01]  /*4390*/  LDCU UR58, c[0x0][0xaa0] ;  /* 0x00015400ff3a77ac */ /* 0x000e620008000800 */
[----:B------:R-:W-:Y:S01]  /*43a0*/  UPLOP3.LUT UP4, UPT, UPT, UPT, UPT, 0x40, 0x4 ;  /* 0x000000000004789c */ /* 0x000fe20003f8e870 */
[----:B------:R-:W2:Y:S01]  /*43b0*/  LDCU.64 UR18, c[0x0][0xc28] ;  /* 0x00018500ff1277ac */ /* 0x000ea20008000a00 */
[----:B------:R-:W-:Y:S02]  /*43c0*/  UISETP.NE.AND.EX UP6, UPT, UR27, URZ, UPT, UP6 ;  /* 0x000000ff1b00728c */ /* 0x000fe4000bfc5360 */
[----:B------:R-:W-:Y:S02]  /*43d0*/  UPRMT UR48, UR10, 0x654, UR48 ;  /* 0x000006540a307896 */ /* 0x000fe40008000030 */
[----:B------:R-:W-:Y:S02]  /*43e0*/  UPRMT UR47, URZ, 0x654, UR47 ;  /* 0x00000654ff2f7896 */ /* 0x000fe4000800002f */
[----:B------:R-:W-:-:S02]  /*43f0*/  UPRMT UR53, UR10, 0x654, UR37 ;  /* 0x000006540a357896 */ /* 0x000fc40008000025 */
[----:B------:R-:W-:Y:S02]  /*4400*/  UPRMT UR50, UR10, 0x654, UR36 ;  /* 0x000006540a327896 */ /* 0x000fe40008000024 */
[----:B------:R-:W-:Y:S02]  /*4410*/  UPRMT UR49, UR10, 0x654, UR25 ;  /* 0x000006540a317896 */ /* 0x000fe40008000019 */
[----:B------:R-:W-:Y:S02]  /*4420*/  USHF.R.U32.HI UR55, URZ, UR29, UR55 ;  /* 0x0000001dff377299 */ /* 0x000fe40008011637 */
[----:B------:R-:W-:Y:S02]  /*4430*/  USHF.R.U32.HI UR54, URZ, UR57, UR54 ;  /* 0x00000039ff367299 */ /* 0x000fe40008011636 */
[----:B------:R-:W-:Y:S02]  /*4440*/  UISETP.NE.AND UP3, UPT, UR4, 0x1, UPT ;  /* 0x000000010400788c */ /* 0x000fe4000bf65270 */
[----:B------:R-:W-:-:S02]  /*4450*/  UISETP.NE.AND UP2, UPT, UR35, 0x1, UPT ;  /* 0x000000012300788c */ /* 0x000fc4000bf45270 */
[----:B-12---:R-:W-:-:S11]  /*4460*/  UISETP.NE.AND UP0, UPT, UR42, 0x1, UPT ;  /* 0x000000012a00788c */ /* 0x006fd6000bf05270 */
.L_x_74:
[----:B------:R-:W-:Y:S04]  /*4470*/  SHF.L.U32 R5, R8, 0x1f, RZ ;  /* 0x0000001f08057819 */ /* 0x000fe800000006ff */
[----:B-1----:R-:W1:Y:S02]  /*4480*/  SYNCS.PHASECHK.TRANS64.TRYWAIT P0, [UR20+0xd0], R5 ;  /* 0x0000d005ff0075a7 */ /* 0x002e640008001114 */
[----:B-1----:R-:W-:Y:S05]  /*4490*/  @!P0 BRA `(.L_x_64) ;  /* 0x0000005000908947 */ /* 0x002fea0003800000 */
.L_x_159:
[----:B-1----:R-:W1:Y:S01]  /*44a0*/  LDS.128 R4, [UR20+0x110] ;  /* 0x00011014ff047984 */ /* 0x002e620008000c00 */
[----:B------:R-:W-:Y:S01]  /*44b0*/  UISETP.GE.AND UP0, UPT, UR39, 0x1, UPT ;  /* 0x000000012700788c */ /* 0x000fe2000bf06270 */
[----:B------:R-:W-:Y:S01]  /*44c0*/  @!PT LDS RZ, [RZ] ;  /* 0x00000000fffff984 */ /* 0x000fe20000000800 */
[----:B------:R-:W-:Y:S01]  /*44d0*/  @!PT LDS RZ, [RZ] ;  /* 0x00000000fffff984 */ /* 0x000fe20000000800 */
[----:B------:R-:W-:Y:S01]  /*44e0*/  @!PT LDS RZ, [RZ] ;  /* 0x00000000fffff984 */ /* 0x000fe20000000800 */
[----:B------:R-:W-:Y:S01]  /*44f0*/  @!PT LDS RZ, [RZ] ;  /* 0x00000000fffff984 */ /* 0x000fe20000000800 */
[----:B------:R2:W-:Y:S06]  /*4500*/  MEMBAR.ALL.CTA ;  /* 0x0000000000007992 */ /* 0x0005ec0000008000 */
[----:B--2---:R-:W2:Y:S02]  /*4510*/  FENCE.VIEW.ASYNC.S ;  /* 0x00000000000073c6 */ /* 0x004ea40000000000 */
[----:B--2---:R-:W-:Y:S01]  /*4520*/  SYNCS.ARRIVE.TRANS64.RED.A1T0 RZ, [UR47], RZ ;  /* 0x000000ffffff79a7 */ /* 0x004fe2000810042f */
[----:B-1----:R-:W-:Y:S11]  /*4530*/  LOP3.LUT P0, RZ, R6, 0x1, RZ, 0xc0, !PT ;  /* 0x0000000106ff7812 */ /* 0x002ff6000780c0ff */
[----:B------:R-:W-:Y:S02]  /*4540*/  @!UPT UIADD3 URZ, UPT, UPT, URZ, URZ, URZ ;  /* 0x000000fffffff290 */ /* 0x000fe4000fffe0ff */
[----:B------:R-:W-:Y:S01]  /*4550*/  VOTEU.ANY UP2, P0 ;  /* 0x0000000000ff7886 */ /* 0x000fe20000040100 */
[----:B------:R-:W-:Y:S11]  /*4560*/  PLOP3.LUT P0, PT, PT, PT, UP2, 0x80, 0x8 ;  /* 0x000000000008781c */ /* 0x000ff60003f0f028 */
[----:B------:R-:W-:Y:S02]  /*4570*/  @!UPT UIADD3 URZ, UPT, UPT, URZ, URZ, URZ ;  /* 0x000000fffffff290 */ /* 0x000fe4000fffe0ff */
[----:B------:R-:W-:Y:S02]  /*4580*/  @P0 MOV R2, R4 ;  /* 0x0000000400020202 */ /* 0x000fe40000000f00 */
[----:B------:R-:W-:Y:S02]  /*4590*/  @P0 LOP3.LUT R0, R5, 0xffff, RZ, 0xc0, !PT ;  /* 0x0000ffff05000812 */ /* 0x000fe400078ec0ff */
[----:B------:R-:W-:Y:S02]  /*45a0*/  @P0 R2UR UR5, R2 ;  /* 0x00000000020502ca */ /* 0x000fe400000e0000 */
[----:B------:R-:W-:Y:S11]  /*45b0*/  @P0 R2UR UR4, R0 ;  /* 0x00000000000402ca */ /* 0x000ff600000e0000 */
[----:B------:R-:W-:Y:S02]  /*45c0*/  @UP2 UMOV UR16, UR5 ;  /* 0x0000000500102c82 */ /* 0x000fe40008000000 */
[----:B------:R-:W-:Y:S01]  /*45d0*/  @UP2 UMOV UR15, UR4 ;  /* 0x00000004000f2c82 */ /* 0x000fe20008000000 */
[----:B------:R-:W-:Y:S05]  /*45e0*/  BRA.U !UP0, `(.L_x_65) ;  /* 0x0000000108c07547 */ /* 0x000fea000b800000 */
[----:B------:R-:W-:Y:S02]  /*45f0*/  UIMAD.WIDE.U32 UR8, UR15, UR31, URZ ;  /* 0x0000001f0f0872a5 */ /* 0x000fe4000f8e00ff */
[----:B------:R-:W-:Y:S02]  /*4600*/  UP2UR UR14, UPR, URZ, 0x4 ;  /* 0x00000004ff0e7883 */ /* 0x000fe40008000000 */
[----:B------:R-:W-:Y:S02]  /*4610*/  UISETP.NE.AND UP2, UPT, UR30, 0x1, UPT ;  /* 0x000000011e00788c */ /* 0x000fe4000bf45270 */
[----:B------:R-:W-:Y:S02]  /*4620*/  UIMAD.WIDE.U32 UR10, UR16, UR28, URZ ;  /* 0x0000001c100a72a5 */ /* 0x000fe4000f8e00ff */
[----:B------:R-:W-:Y:S02]  /*4630*/  USEL UR4, UR38, UR54, !UP2 ;  /* 0x0000003626047287 */ /* 0x000fe4000d000000 */
[----:B------:R-:W-:Y:S02]  /*4640*/  UISETP.NE.AND UP0, UPT, UR17, 0x1, UPT ;  /* 0x000000011100788c */ /* 0x000fe4000bf05270 */
[----:B------:R-:W-:Y:S02]  /*4650*/  UP2UR UR21, UPR, URZ, 0x2 ;  /* 0x00000002ff157883 */ /* 0x000fe40008000000 */
[----:B------:R-:W-:Y:S02]  /*4660*/  UISETP.NE.AND UP1, UPT, UR39, 0x1, UPT ;  /* 0x000000012700788c */ /* 0x000fe4000bf25270 */
[----:B------:R-:W-:Y:S02]  /*4670*/  UIMAD.WIDE.U32 UR12, UR4, UR18, URZ ;  /* 0x00000012040c72a5 */ /* 0x000fe4000f8e00ff */
[----:B------:R-:W-:Y:S01]  /*4680*/  USEL UR7, UR44, UR55, !UP0 ;  /* 0x000000372c077287 */ /* 0x000fe2000c000000 */
[----:B------:R-:W-:Y:S02]  /*4690*/  UMOV UR5, UR9 ;  /* 0x0000000900057c82 */ /* 0x000fe40008000000 */
[----:B------:R-:W-:Y:S02]  /*46a0*/  USHF.R.U32.HI UR6, URZ, UR57, UR5 ;  /* 0x00000039ff067299 */ /* 0x000fe40008011605 */
[----:B------:R-:W-:Y:S02]  /*46b0*/  UIMAD.WIDE.U32 UR22, UR7, UR18, URZ ;  /* 0x00000012071672a5 */ /* 0x000fe4000f8e00ff */
[----:B------:R-:W-:Y:S02]  /*46c0*/  USEL UR6, UR15, UR6, !UP2 ;  /* 0x000000060f067287 */ /* 0x000fe4000d000000 */
[----:B------:R-:W-:Y:S01]  /*46d0*/  UISETP.NE.AND UP2, UPT, UR14, URZ, UPT ;  /* 0x000000ff0e00728c */ /* 0x000fe2000bf45270 */
[----:B------:R-:W-:Y:S01]  /*46e0*/  UMOV UR5, UR11 ;  /* 0x0000000b00057c82 */ /* 0x000fe20008000000 */
[----:B------:R-:W-:Y:S02]  /*46f0*/  UIMAD.WIDE.U32 UR10, UR6, UR18, URZ ;  /* 0x00000012060a72a5 */ /* 0x000fe4000f8e00ff */
[----:B------:R-:W-:Y:S03]  /*4700*/  USHF.R.U32.HI UR8, URZ, UR29, UR5 ;  /* 0x0000001dff087299 */ /* 0x000fe60008011605 */
[----:B------:R-:W-:Y:S02]  /*4710*/  UMOV UR5, UR13 ;  /* 0x0000000d00057c82 */ /* 0x000fe40008000000 */
[----:B------:R-:W-:Y:S03]  /*4720*/  @UP1 USHF.R.U32.HI UR4, URZ, UR19, UR5 ;  /* 0x00000013ff041299 */ /* 0x000fe60008011605 */
[----:B------:R-:W-:Y:S01]  /*4730*/  UMOV UR5, UR23 ;  /* 0x0000001700057c82 */ /* 0x000fe20008000000 */
[----:B------:R-:W-:Y:S02]  /*4740*/  UIMAD UR4, UR39, UR4, URZ ;  /* 0x00000004270472a4 */ /* 0x000fe4000f8e02ff */
[----:B------:R-:W-:Y:S02]  /*4750*/  @UP1 USHF.R.U32.HI UR7, URZ, UR19, UR5 ;  /* 0x00000013ff071299 */ /* 0x000fe40008011605 */
[----:B------:R-:W-:Y:S02]  /*4760*/  USEL UR5, UR16, UR8, !UP0 ;  /* 0x0000000810057287 */ /* 0x000fe4000c000000 */
[----:B------:R-:W-:Y:S02]  /*4770*/  UIMAD UR8, UR39, UR7, URZ ;  /* 0x00000007270872a4 */ /* 0x000fe4000f8e02ff */
[----:B------:R-:W-:Y:S03]  /*4780*/  UISETP.GE.AND UP0, UPT, UR6, UR4, UPT ;  /* 0x000000040600728c */ /* 0x000fe6000bf06270 */
[----:B------:R-:W-:Y:S01]  /*4790*/  UMOV UR4, UR11 ;  /* 0x0000000b00047c82 */ /* 0x000fe20008000000 */
[----:B------:R-:W-:Y:S02]  /*47a0*/  UISETP.GE.OR UP0, UPT, UR5, UR8, UP0 ;  /* 0x000000080500728c */ /* 0x000fe40008706670 */
[----:B------:R-:W-:Y:S02]  /*47b0*/  USHF.R.U32.HI UR4, URZ, UR19, UR4 ;  /* 0x00000013ff047299 */ /* 0x000fe40008011604 */
[----:B------:R-:W-:Y:S02]  /*47c0*/  UIMAD.WIDE.U32 UR8, UR5, UR18, URZ ;  /* 0x00000012050872a5 */ /* 0x000fe4000f8e00ff */
[----:B------:R-:W-:Y:S04]  /*47d0*/  USEL UR10, UR6, UR4, !UP1 ;  /* 0x00000004060a7287 */ /* 0x000fe8000c800000 */
[----:B------:R-:W-:Y:S01]  /*47e0*/  UIADD3 UR11, UPT, UPT, -UR10, URZ, URZ ;  /* 0x000000ff0a0b7290 */ /* 0x000fe2000fffe1ff */
[----:B------:R-:W-:Y:S02]  /*47f0*/  @!UP0 UMOV UR4, UR9 ;  /* 0x0000000900048c82 */ /* 0x000fe40008000000 */
[----:B------:R-:W-:Y:S02]  /*4800*/  @!UP0 USHF.R.U32.HI UR4, URZ, UR19, UR4 ;  /* 0x00000013ff048299 */ /* 0x000fe40008011604 */
[----:B------:R-:W-:Y:S02]  /*4810*/  UIMAD UR8, UR39, UR11, UR6 ;  /* 0x0000000b270872a4 */ /* 0x000fe4000f8e0206 */
[----:B------:R-:W-:Y:S02]  /*4820*/  @!UP0 USEL UR4, UR5, UR4, !UP1 ;  /* 0x0000000405048287 */ /* 0x000fe4000c800000 */
[----:B------:R-:W-:Y:S02]  /*4830*/  UISETP.NE.AND UP1, UPT, UR21, URZ, UPT ;  /* 0x000000ff1500728c */ /* 0x000fe4000bf25270 */
[----:B------:R-:W-:Y:S02]  /*4840*/  @!UP0 UIMAD UR8, UR7, UR8, UR4 ;  /* 0x00000008070882a4 */ /* 0x000fe4000f8e0204 */
[----:B------:R-:W-:Y:S02]  /*4850*/  @!UP0 UIADD3 UR9, UPT, UPT, UR10, -UR4, URZ ;  /* 0x800000040a098290 */ /* 0x000fe4000fffe0ff */
[----:B------:R-:W-:Y:S02]  /*4860*/  UIADD3 UR4, UPT, UPT, -UR5, URZ, URZ ;  /* 0x000000ff05047290 */ /* 0x000fe4000fffe1ff */
[----:B------:R-:W-:Y:S02]  /*4870*/  UIADD3 UR7, UPT, UPT, -UR6, URZ, URZ ;  /* 0x000000ff06077290 */ /* 0x000fe4000fffe1ff */
[----:B------:R-:W-:Y:S02]  /*4880*/  @!UP0 UIMAD UR6, UR9, UR39, UR5 ;  /* 0x00000027090682a4 */ /* 0x000fe4000f8e0205 */
[----:B------:R-:W-:Y:S02]  /*4890*/  UIMAD UR16, UR17, UR4, UR16 ;  /* 0x00000004111072a4 */ /* 0x000fe4000f8e0210 */
[----:B------:R-:W-:Y:S01]  /*48a0*/  UIMAD UR15, UR30, UR7, UR15 ;  /* 0x000000071e0f72a4 */ /* 0x000fe2000f8e020f */
[----:B------:R-:W-:Y:S02]  /*48b0*/  @!UP0 UMOV UR5, UR8 ;  /* 0x0000000800058c82 */ /* 0x000fe40008000000 */
[----:B------:R-:W-:Y:S02]  /*48c0*/  UIMAD UR16, UR5, UR17, UR16 ;  /* 0x00000011051072a4 */ /* 0x000fe4000f8e0210 */
[----:B------:R-:W-:Y:S11]  /*48d0*/  UIMAD UR15, UR6, UR30, UR15 ;  /* 0x0000001e060f72a4 */ /* 0x000ff6000f8e020f */
[----:B------:R-:W-:Y:S01]  /*48e0*/  @!UPT UIADD3 URZ, UPT, UPT, URZ, URZ, URZ ;  /* 0x000000fffffff290 */ /* 0x000fe2000fffe0ff */
.L_x_65:
[----:B------:R-:W1:Y:S01]  /*48f0*/  @!UP3 LDCU.128 UR8, c[0x0][0xc10] ;  /* 0x00018200ff08b7ac */ /* 0x000e620008000c00 */
[----:B------:R-:W-:Y:S02]  /*4900*/  ISETP.NE.U32.AND P1, PT, RZ, UR26, PT ;  /* 0x0000001aff007c0c */ /* 0x000fe4000bf25070 */
[----:B------:R-:W-:Y:S02]  /*4910*/  SHF.L.U32 R9, R10, 0x1f, RZ ;  /* 0x0000001f0a097819 */ /* 0x000fe400000006ff */
[----:B------:R-:W-:Y:S01]  /*4920*/  ISETP.NE.AND.EX P1, PT, RZ, UR27, PT, P1 ;  /* 0x0000001bff007c0c */ /* 0x000fe2000bf25310 */
[----:B------:R-:W2:Y:S01]  /*4930*/  @!UP3 LDCU UR5, c[0x0][0xc0c] ;  /* 0x00018180ff05b7ac */ /* 0x000ea20008000800 */
[----:B-1----:R-:W-:Y:S07]  /*4940*/  UIMAD.WIDE.U32 UR6, UR16, UR8, URZ ;  /* 0x00000008100672a5 */ /* 0x002fee000f8e00ff */
[----:B------:R-:W-:Y:S01]  /*4950*/  @!UP3 UMOV UR4, UR7 ;  /* 0x000000070004bc82 */ /* 0x000fe20008000000 */
[----:B--2---:R-:W-:Y:S02]  /*4960*/  @!UP3 UISETP.NE.AND UP0, UPT, UR5, 0x1, UPT ;  /* 0x000000010500b88c */ /* 0x004fe4000bf05270 */
[----:B------:R-:W-:Y:S02]  /*4970*/  @!UP3 USHF.R.U32.HI UR4, URZ, UR9, UR4 ;  /* 0x00000009ff04b299 */ /* 0x000fe40008011604 */
[----:B------:R-:W-:Y:S02]  /*4980*/  UIMAD.WIDE.U32 UR6, UR15, UR11, URZ ;  /* 0x0000000b0f0672a5 */ /* 0x000fe4000f8e00ff */
[----:B------:R-:W-:Y:S02]  /*4990*/  @!UP3 USEL UR8, UR16, UR4, !UP0 ;  /* 0x000000041008b287 */ /* 0x000fe4000c000000 */
[----:B------:R-:W-:Y:S03]  /*49a0*/  @!UP3 UISETP.NE.AND UP0, UPT, UR10, 0x1, UPT ;  /* 0x000000010a00b88c */ /* 0x000fe6000bf05270 */
[----:B------:R-:W-:Y:S01]  /*49b0*/  @!UP3 UMOV UR6, UR7 ;  /* 0x000000070006bc82 */ /* 0x000fe20008000000 */
[----:B------:R-:W-:Y:S01]  /*49c0*/  USHF.L.U32 UR7, UR24, 0x6, URZ ;  /* 0x0000000618077899 */ /* 0x000fe200080006ff */
[----:B------:R-:W1:Y:S02]  /*49d0*/  @!UP3 LDCU UR4, c[0x0][0xc20] ;  /* 0x00018400ff04b7ac */ /* 0x000e640008000800 */
[----:B-1----:R-:W-:Y:S04]  /*49e0*/  @!UP3 USHF.R.U32.HI UR6, URZ, UR4, UR6 ;  /* 0x00000004ff06b299 */ /* 0x002fe80008011606 */
[----:B------:R-:W-:Y:S04]  /*49f0*/  @!UP3 USEL UR6, UR15, UR6, !UP0 ;  /* 0x000000060f06b287 */ /* 0x000fe8000c000000 */
[----:B------:R-:W-:Y:S02]  /*4a00*/  @!UP3 UIADD3 UR4, UPT, UPT, -UR8, UR6, URZ ;  /* 0x000000060804b290 */ /* 0x000fe4000fffe1ff */
[----:B------:R-:W-:Y:S02]  /*4a10*/  @!UP3 UIADD3 UR6, UPT, UPT, UR8, -UR6, URZ ;  /* 0x800000060806b290 */ /* 0x000fe4000fffe0ff */
[----:B------:R-:W-:Y:S02]  /*4a20*/  @!UP3 UIMAD UR16, UR4, UR5, UR16 ;  /* 0x000000050410b2a4 */ /* 0x000fe4000f8e0210 */
[----:B------:R-:W-:Y:S01]  /*4a30*/  @!UP3 UIMAD UR15, UR6, UR10, UR15 ;  /* 0x0000000a060fb2a4 */ /* 0x000fe2000f8e020f */
[----:B------:R-:W-:Y:S11]  /*4a40*/  BRA.U UP4, `(.L_x_66) ;  /* 0x0000000104107547 */ /* 0x000ff6000b800000 */
[----:B------:R-:W-:Y:S04]  /*4a50*/  MOV R0, UR56 ;  /* 0x0000003800007c02 */ /* 0x000fe80008000f00 */
[----:B------:R-:W-:Y:S04]  /*4a60*/  SHF.L.U32 R11, R0, 0x1f, RZ ;  /* 0x0000001f000b7819 */ /* 0x000fe800000006ff */
[----:B------:R-:W1:Y:S02]  /*4a70*/  SYNCS.PHASECHK.TRANS64.TRYWAIT P2, [UR20+0xc8], R11 ;  /* 0x0000c80bff0075a7 */ /* 0x000e640008041114 */
[----:B-1----:R-:W-:Y:S05]  /*4a80*/  @!P2 BRA `(.L_x_67) ;  /* 0x0000004c002ca947 */ /* 0x002fea0003800000 */
.L_x_66:
[----:B------:R-:W-:Y:S05]  /*4a90*/  BRA.U !UP6, `(.L_x_68) ;  /* 0x000000010e387547 */ /* 0x000fea000b800000 */
[----:B------:R-:W-:Y:S01]  /*4aa0*/  UPLOP3.LUT UP1, UPT, UPT, UPT, UP5, 0x80, 0x8 ;  /* 0x000000000008789c */ /* 0x000fe20003f2f050 */
[----:B-1----:R-:W-:Y:S01]  /*4ab0*/  HFMA2 R0, -RZ, RZ, 0, 5.9604644775390625e-08 ;  /* 0x00000001ff007431 */ /* 0x002fe200000001ff */
[----:B------:R-:W1:Y:S01]  /*4ac0*/  LDCU.64 UR8, c[0x0][0x358] ;  /* 0x00006b00ff0877ac */ /* 0x000e620008000a00 */
[----:B------:R-:W-:Y:S03]  /*4ad0*/  IMAD.MOV.U32 R71, RZ, RZ, 0x1 ;  /* 0x00000001ff477424 */ /* 0x000fe600078e00ff */
[----:B------:R-:W-:Y:S05]  /*4ae0*/  PLOP3.LUT P2, PT, PT, PT, UP1, 0x80, 0x8 ;  /* 0x000000000008781c */ /* 0x000fea0003f4f018 */
[----:B------:R-:W2:Y:S01]  /*4af0*/  @UP1 LDCU.64 UR4, c[0x0][0x988] ;  /* 0x00013100ff0417ac */ /* 0x000ea20008000a00 */
[----:B------:R-:W-:Y:S07]  /*4b00*/  @UP1 UIMAD UR6, UR52, UR26, URZ ;  /* 0x0000001a340612a4 */ /* 0x000fee000f8e02ff */
[----:B------:R-:W-:Y:S01]  /*4b10*/  @!P2 PRMT R71, R0, 0x7610, R71 ;  /* 0x000076100047a816 */ /* 0x000fe20000000047 */
[----:B--2---:R-:W-:Y:S06]  /*4b20*/  @UP1 UIMAD.WIDE UR4, UR6, 0x4, UR4 ;  /* 0x00000004060418a5 */ /* 0x004fec000f8e0204 */
[----:B------:R-:W-:Y:S01]  /*4b30*/  IMAD.U32 R14, RZ, RZ, UR4 ;  /* 0x00000004ff0e7e24 */ /* 0x000fe2000f8e00ff */
[----:B------:R-:W-:Y:S04]  /*4b40*/  MOV R15, UR5 ;  /* 0x00000005000f7c02 */ /* 0x000fe80008000f00 */
[----:B------:R-:W2:Y:S01]  /*4b50*/  @!UP1 LDCU UR4, c[0x0][0x980] ;  /* 0x00013000ff0497ac */ /* 0x000ea20008000800 */
[----:B-1---5:R3:W5:Y:S02]  /*4b60*/  @P2 LDG.E R27, desc[UR8][R14.64] ;  /* 0x000000080e1b2981 */ /* 0x022764000c1e1900 */
[----:B--23--:R-:W-:Y:S07]  /*4b70*/  @!P2 IMAD.U32 R27, RZ, RZ, UR4 ;  /* 0x00000004ff1bae24 */ /* 0x00cfee000f8e00ff */
.L_x_68:
[----:B-----5:R-:W-:Y:S01]  /*4b80*/  @!P1 FSETP.EQ.AND P3, PT, R27, RZ, PT ;  /* 0x000000ff1b00920b */ /* 0x020fe20003f62000 */
[----:B------:R-:W-:Y:S01]  /*4b90*/  @!UPT UIADD3 URZ, UPT, UPT, URZ, URZ, URZ ;  /* 0x000000fffffff290 */ /* 0x000fe2000fffe0ff */
[----:B------:R-:W-:Y:S11]  /*4ba0*/  @!P1 BRA `(.L_x_69) ;  /* 0x0000000000149947 */ /* 0x000ff60003800000 */
[----:B------:R-:W-:Y:S02]  /*4bb0*/  LOP3.LUT P1, RZ, R71, 0xff, RZ, 0xc0, !PT ;  /* 0x000000ff47ff7812 */ /* 0x000fe4000782c0ff */
[----:B------:R-:W-:Y:S04]  /*4bc0*/  PLOP3.LUT P3, PT, PT, PT, UP1, 0x80, 0x8 ;  /* 0x000000000008781c */ /* 0x000fe80003f6f018 */
[----:B------:R-:W-:Y:S07]  /*4bd0*/  PLOP3.LUT P3, PT, P3, PT, PT, 0x8, 0x80 ;  /* 0x000000000080781c */ /* 0x000fee0001f6e170 */
[----:B------:R-:W-:Y:S11]  /*4be0*/  @P1 FSETP.EQ.AND P3, PT, R27, RZ, PT ;  /* 0x000000ff1b00120b */ /* 0x000ff60003f62000 */
[----:B------:R-:W-:Y:S02]  /*4bf0*/  @!UPT UIADD3 URZ, UPT, UPT, URZ, URZ, URZ ;  /* 0x000000fffffff290 */ /* 0x000fe4000fffe0ff */
.L_x_69:
[----:B------:R-:W-:Y:S01]  /*4c00*/  USHF.L.U32 UR11, UR51, 0x7, URZ ;  /* 0x00000007330b7899 */ /* 0x000fe200080006ff */
[----:B------:R-:W2:Y:S01]  /*4c10*/  SYNCS.PHASECHK.TRANS64.TRYWAIT P1, [UR20+0xa0], R9 ;  /* 0x0000a009ff0075a7 */ /* 0x000ea20008021114 */
[----:B------:R-:W-:Y:S02]  /*4c20*/  UISETP.NE.AND UP0, UPT, UR32, 0x1, UPT ;  /* 0x000000012000788c */ /* 0x000fe4000bf05270 */
[----:B------:R-:W-:Y:S01]  /*4c30*/  UIMAD.WIDE.U32 UR4, UR11, UR33, URZ ;  /* 0x000000210b0472a5 */ /* 0x000fe2000f8e00ff */
[----:B------:R-:W-:Y:S04]  /*4c40*/  ELECT P2, URZ, PT ;  /* 0x0000000000ff782f */ /* 0x000fe80003840000 */
[----:B------:R-:W-:Y:S02]  /*4c50*/  PLOP3.LUT P2, PT, P3, P2, PT, 0xf2, 0x2f ;  /* 0x00000000002f781c */ /* 0x000fe40001f45e72 */
[----:B------:R-:W-:Y:S02]  /*4c60*/  UMOV UR4, UR5 ;  /* 0x0000000500047c82 */ /* 0x000fe40008000000 */
[----:B------:R-:W-:Y:S04]  /*4c70*/  USHF.R.U32.HI UR4, URZ, UR34, UR4 ;  /* 0x00000022ff047299 */ /* 0x000fe80008011604 */
[----:B------:R-:W-:Y:S02]  /*4c80*/  USEL UR12, UR11, UR4, !UP0 ;  /* 0x000000040b0c7287 */ /* 0x000fe4000c000000 */
[----:B------:R-:W-:Y:S02]  /*4c90*/  UISETP.NE.AND UP0, UPT, UR35, 0x1, UPT ;  /* 0x000000012300788c */ /* 0x000fe4000bf05270 */
[----:B------:R-:W-:Y:S02]  /*4ca0*/  UIMAD.WIDE.U32 UR4, UR12, UR40, URZ ;  /* 0x000000280c0472a5 */ /* 0x000fe4000f8e00ff */
[----:B------:R-:W-:Y:S01]  /*4cb0*/  UIADD3 UR6, UPT, UPT, -UR12, URZ, URZ ;  /* 0x000000ff0c067290 */ /* 0x000fe2000fffe1ff */
[----:B-1----:R-:W-:Y:S03]  /*4cc0*/  @!P2 IMAD.MOV.U32 R0, RZ, 0x20, RZ ;  /* 0x00000020ff00a824 */ /* 0x002fe600078e00ff */
[----:B------:R-:W-:Y:S01]  /*4cd0*/  UIMAD UR11, UR32, UR6, UR11 ;  /* 0x00000006200b72a4 */ /* 0x000fe2000f8e020b */
[----:B------:R-:W-:Y:S01]  /*4ce0*/  @!P2 IMAD.MOV.U32 R0, RZ, 0x400, R0 ;  /* 0x00000400ff00a824 */ /* 0x000fe200078e0000 */
[----:B------:R-:W-:Y:S02]  /*4cf0*/  UMOV UR4, UR5 ;  /* 0x0000000500047c82 */ /* 0x000fe40008000000 */
[----:B------:R-:W-:Y:S04]  /*4d00*/  USHF.R.U32.HI UR4, URZ, UR41, UR4 ;  /* 0x00000029ff047299 */ /* 0x000fe80008011604 */
[----:B------:R-:W-:Y:S02]  /*4d10*/  USEL UR13, UR12, UR4, !UP0 ;  /* 0x000000040c0d7287 */ /* 0x000fe4000c000000 */
[----:B------:R-:W-:Y:S02]  /*4d20*/  UISETP.NE.AND UP0, UPT, UR42, 0x1, UPT ;  /* 0x000000012a00788c */ /* 0x000fe4000bf05270 */
[----:B------:R-:W-:Y:S07]  /*4d30*/  UIMAD.WIDE.U32 UR4, UR13, UR43, URZ ;  /* 0x0000002b0d0472a5 */ /* 0x000fee000f8e00ff */
[----:B------:R-:W-:Y:S02]  /*4d40*/  UMOV UR4, UR5 ;  /* 0x0000000500047c82 */ /* 0x000fe40008000000 */
[----:B------:R-:W-:Y:S04]  /*4d50*/  USHF.R.U32.HI UR4, URZ, UR58, UR4 ;  /* 0x0000003aff047299 */ /* 0x000fe80008011604 */
[----:B------:R-:W-:Y:S02]  /*4d60*/  USEL UR14, UR13, UR4, !UP0 ;  /* 0x000000040d0e7287 */ /* 0x000fe4000c000000 */
[----:B------:R-:W-:Y:S02]  /*4d70*/  UIADD3 UR4, UPT, UPT, -UR13, URZ, URZ ;  /* 0x000000ff0d047290 */ /* 0x000fe4000fffe1ff */
[----:B------:R-:W-:Y:S02]  /*4d80*/  UIADD3 UR5, UPT, UPT, -UR14, URZ, URZ ;  /* 0x000000ff0e057290 */ /* 0x000fe4000fffe1ff */
[----:B------:R-:W-:Y:S02]  /*4d90*/  UIMAD UR12, UR35, UR4, UR12 ;  /* 0x00000004230c72a4 */ /* 0x000fe4000f8e020c */
[----:B------:R-:W-:Y:S01]  /*4da0*/  UIMAD UR13, UR42, UR5, UR13 ;  /* 0x000000052a0d72a4 */ /* 0x000fe2000f8e020d */
[----:B--2---:R-:W-:Y:S11]  /*4db0*/  @!P1 BRA `(.L_x_70) ;  /* 0x0000004800789947 */ /* 0x004ff60003800000 */
.L_x_162:
[----:B------:R-:W-:Y:S01]  /*4dc0*/  @!P2 R2UR UR4, R0 ;  /* 0x000000000004a2ca */ /* 0x000fe200000e0000 */
[----:B------:R-:W-:Y:S01]  /*4dd0*/  VOTEU.ALL UP0, P2 ;  /* 0x0000000000ff7886 */ /* 0x000fe20001000000 */
[----:B-1----:R-:W-:Y:S04]  /*4de0*/  @!P2 IADD3 R2, P1, PT, R12, 0x680, RZ ;  /* 0x000006800c02a810 */ /* 0x002fe80007f3e0ff */
[----:B------:R-:W-:Y:S01]  /*4df0*/  @!P2 R2UR UR5, R2 ;  /* 0x000000000205a2ca */ /* 0x000fe200000e0000 */
[----:B------:R-:W-:Y:S01]  /*4e00*/  @!P2 IMAD.X R0, RZ, RZ, R13, P1 ;  /* 0x000000ffff00a224 */ /* 0x000fe200008e060d */
[----:B------:R-:W-:Y:S05]  /*4e10*/  @!UP0 UIADD3 UR8, UPT, UPT, UR20, 0x200, URZ ;  /* 0x0000020014088890 */ /* 0x000fea000fffe0ff */
[----:B------:R-:W-:Y:S01]  /*4e20*/  @!UP0 UPRMT UR6, UR4, 0x5410, URZ ;  /* 0x0000541004068896 */ /* 0x000fe200080000ff */
[----:B------:R-:W-:Y:S01]  /*4e30*/  @!P2 R2UR UR4, R0 ;  /* 0x000000000004a2ca */ /* 0x000fe200000e0000 */
[----:B------:R-:W-:Y:S01]  /*4e40*/  VOTEU.ALL UP0, P2 ;  /* 0x0000000000ff7886 */ /* 0x000fe20001000000 */
[----:B------:R-:W-:Y:S03]  /*4e50*/  @!P2 IMAD.MOV.U32 R0, RZ, RZ, 0x2000 ;  /* 0x00002000ff00a424 */ /* 0x000fe600078e00ff */
[----:B------:R-:W-:Y:S01]  /*4e60*/  IMAD.U32 R14, RZ, RZ, UR5 ;  /* 0x00000005ff0e7e24 */ /* 0x000fe2000f8e00ff */
[----:B------:R-:W-:Y:S01]  /*4e70*/  @!UP0 UMOV UR9, UR37 ;  /* 0x0000002500098c82 */ /* 0x000fe20008000000 */
[----:B------:R-:W-:Y:S06]  /*4e80*/  @!UP0 UMOV UR10, UR7 ;  /* 0x00000007000a8c82 */ /* 0x000fec0008000000 */
[----:B------:R-:W-:Y:S01]  /*4e90*/  IMAD.U32 R15, RZ, RZ, UR4 ;  /* 0x00000004ff0f7e24 */ /* 0x000fe2000f8e00ff */
[----:B------:R-:W-:Y:S04]  /*4ea0*/  @!P2 R2UR UR4, R14 ;  /* 0x000000000e04a2ca */ /* 0x000fe800000e0000 */
[----:B------:R-:W-:Y:S11]  /*4eb0*/  @!P2 R2UR UR5, R15 ;  /* 0x000000000f05a2ca */ /* 0x000ff600000e0000 */
[----:B------:R-:W-:Y:S02]  /*4ec0*/  @!UPT UIADD3 URZ, UPT, UPT, URZ, URZ, URZ ;  /* 0x000000fffffff290 */ /* 0x000fe4000fffe0ff */
[----:B------:R1:W-:Y:S01]  /*4ed0*/  @!UP0 UTMALDG.5D.IM2COL [UR8], [UR4], UR6 ;  /* 0x00000008040083b4 */ /* 0x0003e20008060006 */
[----:B------:R2:W-:Y:S01]  /*4ee0*/  @!P2 SYNCS.ARRIVE.TRANS64.RED.A0TR RZ, [UR20+0x80], R0 ;  /* 0x00008000ffffa9a7 */ /* 0x0005e20008300414 */
[----:B------:R-:W-:Y:S01]  /*4ef0*/  SYNCS.ARRIVE.TRANS64.RED.A1T0 RZ, [UR53], RZ ;  /* 0x000000ffffff79a7 */ /* 0x000fe20008100435 */
[----:B--2---:R-:W-:Y:S01]  /*4f00*/  @!P2 IMAD.MOV.U32 R0, RZ, 0x20, RZ ;  /* 0x00000020ff00a824 */ /* 0x004fe200078e00ff */
[----:B------:R-:W2:Y:S03]  /*4f10*/  SYNCS.PHASECHK.TRANS64.TRYWAIT P1, [UR20+0xa8], R9 ;  /* 0x0000a809ff0075a7 */ /* 0x000ea60008021114 */
[----:B------:R-:W-:Y:S01]  /*4f20*/  @!P2 IMAD.MOV.U32 R0, RZ, 0x400, R0 ;  /* 0x00000400ff00a824 */ /* 0x000fe200078e0000 */
[----:B-12---:R-:W-:Y:S06]  /*4f30*/  @!P1 BRA `(.L_x_71) ;  /* 0x0000004800309947 */ /* 0x006fec0003800000 */
.L_x_164:
[----:B------:R-:W-:Y:S01]  /*4f40*/  @!P2 R2UR UR4, R0 ;  /* 0x000000000004a2ca */ /* 0x000fe200000e0000 */
[----:B------:R-:W-:Y:S01]  /*4f50*/  VOTEU.ALL UP0, P2 ;  /* 0x0000000000ff7886 */ /* 0x000fe20001000000 */
[----:B-1----:R-:W-:Y:S04]  /*4f60*/  @!P2 IADD3 R2, P1, PT, R12, 0x680, RZ ;  /* 0x000006800c02a810 */ /* 0x002fe80007f3e0ff */
[----:B------:R-:W-:Y:S01]  /*4f70*/  @!P2 R2UR UR5, R2 ;  /* 0x000000000205a2ca */ /* 0x000fe200000e0000 */
[----:B------:R-:W-:Y:S01]  /*4f80*/  @!P2 IMAD.X R0, RZ, RZ, R13, P1 ;  /* 0x000000ffff00a224 */ /* 0x000fe200008e060d */
[----:B------:R-:W-:Y:S02]  /*4f90*/  @!UP0 UIADD3 UR10, UPT, UPT, UR7, 0x10, URZ ;  /* 0x00000010070a8890 */ /* 0x000fe4000fffe0ff */
[----:B------:R-:W-:Y:S03]  /*4fa0*/  @!UP0 UIADD3 UR8, UPT, UPT, UR20, 0x2200, URZ ;  /* 0x0000220014088890 */ /* 0x000fe6000fffe0ff */
[----:B------:R-:W-:Y:S01]  /*4fb0*/  @!UP0 UPRMT UR6, UR4, 0x5410, URZ ;  /* 0x0000541004068896 */ /* 0x000fe200080000ff */
[----:B------:R-:W-:Y:S01]  /*4fc0*/  @!P2 R2UR UR4, R0 ;  /* 0x000000000004a2ca */ /* 0x000fe200000e0000 */
[----:B------:R-:W-:Y:S01]  /*4fd0*/  VOTEU.ALL UP0, P2 ;  /* 0x0000000000ff7886 */ /* 0x000fe20001000000 */
[----:B------:R-:W-:Y:S03]  /*4fe0*/  @!P2 IMAD.MOV.U32 R0, RZ, RZ, 0x2000 ;  /* 0x00002000ff00a424 */ /* 0x000fe600078e00ff */
[----:B------:R-:W-:Y:S01]  /*4ff0*/  IMAD.U32 R14, RZ, RZ, UR5 ;  /* 0x00000005ff0e7e24 */ /* 0x000fe2000f8e00ff */
[----:B------:R-:W-:Y:S07]  /*5000*/  @!UP0 UMOV UR9, UR36 ;  /* 0x0000002400098c82 */ /* 0x000fee0008000000 */
        /* <DEDUP_REMOVED lines=11> */
.L_x_166:
[----:B------:R-:W-:Y:S01]  /*50c0*/  @!P2 R2UR UR4, R0 ;  /* 0x000000000004a2ca */ /* 0x000fe200000e0000 */
[----:B------:R-:W-:Y:S01]  /*50d0*/  VOTEU.ALL UP0, P2 ;  /* 0x0000000000ff7886 */ /* 0x000fe20001000000 */
[----:B-1----:R-:W-:Y:S02]  /*50e0*/  @!P2 IADD3 R2, P1, PT, R12, 0x680, RZ ;  /* 0x000006800c02a810 */ /* 0x002fe40007f3e0ff */
[----:B------:R-:W-:Y:S02]  /*50f0*/  @P0 SHF.R.U32.HI R4, RZ, 0x10, R5 ;  /* 0x00000010ff040819 */ /* 0x000fe40000011605 */
[----:B------:R-:W-:Y:S01]  /*5100*/  @!P2 R2UR UR5, R2 ;  /* 0x000000000205a2ca */ /* 0x000fe200000e0000 */
[----:B------:R-:W-:Y:S01]  /*5110*/  @!P2 IMAD.X R0, RZ, RZ, R13, P1 ;  /* 0x000000ffff00a224 */ /* 0x000fe200008e060d */
[----:B------:R-:W-:Y:S01]  /*5120*/  @!UP0 UIADD3 UR10, UPT, UPT, UR7, 0x20, URZ ;  /* 0x00000020070a8890 */ /* 0x000fe2000fffe0ff */
[----:B------:R-:W-:Y:S01]  /*5130*/  @P0 R2UR UR52, R4 ;  /* 0x00000000043402ca */ /* 0x000fe200000e0000 */
        /* <DEDUP_REMOVED lines=14> */
[----:B------:R-:W2:Y:S02]  /*5220*/  SYNCS.PHASECHK.TRANS64.TRYWAIT P1, [UR20+0xb8], R9 ;  /* 0x0000b809ff0075a7 */ /* 0x000ea40008021114 */
[----:B-12---:R-:W-:Y:S05]  /*5230*/  @!P1 BRA `(.L_x_73) ;  /* 0x0000004400a09947 */ /* 0x006fea0003800000 */
.L_x_168:
[----:B-1----:R-:W-:Y:S01]  /*5240*/  @!P2 IMAD.MOV.U32 R0, RZ, 0x20, RZ ;  /* 0x00000020ff00a824 */ /* 0x002fe200078e00ff */
[----:B------:R-:W-:Y:S01]  /*5250*/  @!P2 IADD3 R2, P0, PT, R12, 0x680, RZ ;  /* 0x000006800c02a810 */ /* 0x000fe20007f1e0ff */
[----:B------:R-:W-:Y:S01]  /*5260*/  VOTEU.ALL UP0, P2 ;  /* 0x0000000000ff7886 */ /* 0x000fe20001000000 */
[----:B------:R-:W-:Y:S01]  /*5270*/  LOP3.LUT R10, R10, 0x1, RZ, 0x3c, !PT ;  /* 0x000000010a0a7812 */ /* 0x000fe200078e3cff */
[----:B------:R-:W-:Y:S01]  /*5280*/  @!P2 IMAD.MOV.U32 R0, RZ, 0x400, R0 ;  /* 0x00000400ff00a824 */ /* 0x000fe200078e0000 */
[----:B------:R-:W-:Y:S01]  /*5290*/  @!P2 R2UR UR5, R2 ;  /* 0x000000000205a2ca */ /* 0x000fe200000e0000 */
[----:B------:R-:W-:Y:S01]  /*52a0*/  UIADD3 UR24, UPT, UPT, UR15, UR46, URZ ;  /* 0x0000002e0f187290 */ /* 0x000fe2000fffe0ff */
[----:B------:R-:W-:Y:S01]  /*52b0*/  LOP3.LUT R8, R8, 0x1, RZ, 0x3c, !PT ;  /* 0x0000000108087812 */ /* 0x000fe200078e3cff */
[----:B------:R-:W-:Y:S01]  /*52c0*/  @!UP0 UIADD3 UR8, UPT, UPT, UR20, 0x6200, URZ ;  /* 0x0000620014088890 */ /* 0x000fe2000fffe0ff */
[----:B------:R-:W-:Y:S01]  /*52d0*/  @!P2 R2UR UR4, R0 ;  /* 0x000000000004a2ca */ /* 0x000fe200000e0000 */
[----:B------:R-:W-:Y:S01]  /*52e0*/  @!P2 IMAD.X R0, RZ, RZ, R13, P0 ;  /* 0x000000ffff00a224 */ /* 0x000fe200000e060d */
[----:B------:R-:W-:Y:S02]  /*52f0*/  @!UP0 UIADD3 UR10, UPT, UPT, UR7, 0x30, URZ ;  /* 0x00000030070a8890 */ /* 0x000fe4000fffe0ff */
[----:B------:R-:W-:Y:S02]  /*5300*/  @!UP0 UIADD3 UR9, UPT, UPT, UR20, 0x98, URZ ;  /* 0x0000009814098890 */ /* 0x000fe4000fffe0ff */
[----:B------:R-:W-:Y:S02]  /*5310*/  UIADD3 UR51, UPT, UPT, UR16, UR45, URZ ;  /* 0x0000002d10337290 */ /* 0x000fe4000fffe0ff */
[----:B------:R-:W-:Y:S01]  /*5320*/  UPLOP3.LUT UP4, UPT, UPT, UPT, UPT, 0x80, 0x8 ;  /* 0x000000000008789c */ /* 0x000fe20003f8f070 */
[----:B------:R-:W-:Y:S04]  /*5330*/  IMAD.U32 R4, RZ, RZ, UR5 ;  /* 0x00000005ff047e24 */ /* 0x000fe8000f8e00ff */
[----:B------:R-:W-:Y:S01]  /*5340*/  @!UP0 UPRMT UR6, UR4, 0x5410, URZ ;  /* 0x0000541004068896 */ /* 0x000fe200080000ff */
[----:B------:R-:W-:Y:S01]  /*5350*/  @!P2 R2UR UR4, R0 ;  /* 0x000000000004a2ca */ /* 0x000fe200000e0000 */
[----:B------:R-:W-:Y:S11]  /*5360*/  VOTEU.ALL UP0, P2 ;  /* 0x0000000000ff7886 */ /* 0x000ff60001000000 */
[----:B------:R-:W-:Y:S01]  /*5370*/  @!UPT UIADD3 URZ, UPT, UPT, URZ, URZ, URZ ;  /* 0x000000fffffff290 */ /* 0x000fe2000fffe0ff */
[----:B------:R-:W-:Y:S01]  /*5380*/  IMAD.U32 R5, RZ, RZ, UR4 ;  /* 0x00000004ff057e24 */ /* 0x000fe2000f8e00ff */
[----:B------:R-:W-:Y:S04]  /*5390*/  @!P2 R2UR UR4, R4 ;  /* 0x000000000404a2ca */ /* 0x000fe800000e0000 */
[----:B------:R-:W-:Y:S11]  /*53a0*/  @!P2 R2UR UR5, R5 ;  /* 0x000000000505a2ca */ /* 0x000ff600000e0000 */
[----:B------:R-:W-:Y:S02]  /*53b0*/  @!UPT UIADD3 URZ, UPT, UPT, URZ, URZ, URZ ;  /* 0x000000fffffff290 */ /* 0x000fe4000fffe0ff */
[----:B------:R1:W-:Y:S01]  /*53c0*/  @!UP0 UTMALDG.5D.IM2COL [UR8], [UR4], UR6 ;  /* 0x00000008040083b4 */ /* 0x0003e20008060006 */
[----:B------:R1:W-:Y:S01]  /*53d0*/  @!P2 SYNCS.ARRIVE.TRANS64.RED.A0TR RZ, [UR20+0x98], R3 ;  /* 0x00009803ffffa9a7 */ /* 0x0003e20008300414 */
[----:B------:R-:W-:Y:S01]  /*53e0*/  SYNCS.ARRIVE.TRANS64.RED.A1T0 RZ, [UR48], RZ ;  /* 0x000000ffffff79a7 */ /* 0x000fe20008100430 */
[----:B------:R-:W-:Y:S05]  /*53f0*/  BRA.U UP2, `(.L_x_74) ;  /* 0xfffffff1021c7547 */ /* 0x000fea000b83ffff */
[----:B-1----:R-:W-:-:S04]  /*5400*/  SHF.L.U32 R3, R10, 0x1f, RZ ;  /* 0x0000001f0a037819 */ /* 0x002fc800000006ff */
[----:B------:R-:W1:Y:S02]  /*5410*/  SYNCS.PHASECHK.TRANS64.TRYWAIT P0, [UR20+0xa0], R3 ;  /* 0x0000a003ff0075a7 */ /* 0x000e640008001114 */
[----:B-1----:R-:W-:Y:S05]  /*5420*/  @!P0 BRA `(.L_x_75) ;  /* 0x00000044003c8947 */ /* 0x002fea0003800000 */
.L_x_170:
[----:B------:R-:W2:Y:S02]  /*5430*/  SYNCS.PHASECHK.TRANS64.TRYWAIT P0, [UR20+0xa8], R3 ;  /* 0x0000a803ff0075a7 */ /* 0x000ea40008001114 */
[----:B--2---:R-:W-:Y:S05]  /*5440*/  @!P0 BRA `(.L_x_76) ;  /* 0x00000044004c8947 */ /* 0x004fea0003800000 */
.L_x_172:
[----:B------:R-:W2:Y:S02]  /*5450*/  SYNCS.PHASECHK.TRANS64.TRYWAIT P0, [UR20+0xb0], R3 ;  /* 0x0000b003ff0075a7 */ /* 0x000ea40008001114 */
[----:B--2---:R-:W-:Y:S05]  /*5460*/  @!P0 BRA `(.L_x_77) ;  /* 0x00000044005c8947 */ /* 0x004fea0003800000 */
.L_x_174:
[----:B-1----:R-:W-:-:S07]  /*5470*/  MOV R0, UR20 ;  /* 0x0000001400007c02 */ /* 0x002fce0008000f00 */
.L_x_78:
[----:B-1----:R-:W-:-:S04]  /*5480*/  SHF.L.U32 R3, R10, 0x1f, RZ ;  /* 0x0000001f0a037819 */ /* 0x002fc800000006ff */
[----:B------:R1:W2:Y:S03]  /*5490*/  SYNCS.PHASECHK.TRANS64.TRYWAIT P0, [R0+URZ+0xb8], R3 ;  /* 0x0000b803000075a7 */ /* 0x0002a600080011ff */
[----:B--2---:R-:W-:Y:S05]  /*54a0*/  @!P0 NANOSLEEP.SYNCS 0x989680 ;  /* 0x009896800000895d */ /* 0x004fea0003900000 */
[----:B------:R-:W2:Y:S02]  /*54b0*/  @!P0 SYNCS.PHASECHK.TRANS64 P0, [R0+URZ+0xb8], R3 ;  /* 0x0000b803000085a7 */ /* 0x000ea400080010ff */
[----:B--2---:R-:W-:Y:S05]  /*54c0*/  @P0 EXIT ;  /* 0x000000000000094d */ /* 0x004fea0003800000 */
[----:B------:R-:W-:Y:S05]  /*54d0*/  BRA `(.L_x_78) ;  /* 0xfffffffc00e87947 */ /* 0x000fea000383ffff */
.L_x_63:
[----:B------:R-:W-:-:S06]  /*54e0*/  UISETP.GE.AND UP0, UPT, UR18, 0x4, UPT ;  /* 0x000000041200788c */ /* 0x000fcc000bf06270 */
[----:B------:R-:W-:-:S13]  /*54f0*/  PLOP3.LUT P0, PT, PT, PT, UP0, 0x80, 0x8 ;  /* 0x000000000008781c */ /* 0x000fda0003f0f008 */
[----:B-1----:R-:W-:Y:S05]  /*5500*/  @!P0 EXIT ;  /* 0x000000000000894d */ /* 0x002fea0003800000 */
[----:B------:R-:W1:Y:S08]  /*5510*/  S2UR UR4, SR_CgaCtaId ;  /* 0x00000000000479c3 */ /* 0x000e700000008800 */
[----:B------:R-:W-:Y:S01]  /*5520*/  BAR.SYNC.DEFER_BLOCKING 0x6, 0xa0 ;  /* 0x0182800000007b1d */ /* 0x000fe20000010000 */
[C---:B------:R-:W-:Y:S01]  /*5530*/  IMAD.SHL.U32 R0, R69.reuse, 0x10, RZ ;  /* 0x0000001045007824 */ /* 0x040fe200078e00ff */
[C---:B------:R-:W-:Y:S01]  /*5540*/  SHF.L.U32 R23, R69.reuse, 0x10, RZ ;  /* 0x0000001045177819 */ /* 0x040fe200000006ff */
[C---:B------:R-:W-:Y:S01]  /*5550*/  IMAD.SHL.U32 R5, R69.reuse, 0x2, RZ ;  /* 0x0000000245057824 */ /* 0x040fe200078e00ff */
[----:B------:R-:W-:Y:S01]  /*5560*/  LOP3.LUT R70, R69, 0x60, RZ, 0xc0, !PT ;  /* 0x0000006045467812 */ /* 0x000fe200078ec0ff */
[----:B------:R-:W-:Y:S01]  /*5570*/  HFMA2 R67, -RZ, RZ, 0, 5.9604644775390625e-08 ;  /* 0x00000001ff437431 */ /* 0x000fe200000001ff */
[----:B------:R-:W-:-:S02]  /*5580*/  UMOV UR49, 0x400 ;  /* 0x0000040000317882 */ /* 0x000fc40000000000 */
[----:B------:R-:W2:Y:S01]  /*5590*/  LDC.64 R60, c[0x0][0x9b0] ;  /* 0x00026c00ff3c7b82 */ /* 0x000ea20000000a00 */
[----:B------:R-:W3:Y:S01]  /*55a0*/  LDCU.128 UR8, c[0x0][0xb80] ;  /* 0x00017000ff0877ac */ /* 0x000ee20008000c00 */
[----:B------:R-:W-:Y:S01]  /*55b0*/  LOP3.LUT R4, R0, 0x60, RZ, 0xc0, !PT ;  /* 0x0000006000047812 */ /* 0x000fe200078ec0ff */
[----:B------:R-:W-:Y:S01]  /*55c0*/  HFMA2 R65, -RZ, RZ, 0, 0 ;  /* 0x00000000ff417431 */ /* 0x000fe200000001ff */
[----:B------:R-:W-:Y:S01]  /*55d0*/  MOV R22, RZ ;  /* 0x000000ff00167202 */ /* 0x000fe20000000f00 */
[----:B------:R-:W-:Y:S01]  /*55e0*/  IMAD.MOV.U32 R66, RZ, RZ, RZ ;  /* 0x000000ffff427224 */ /* 0x000fe200078e00ff */
[----:B------:R-:W-:Y:S01]  /*55f0*/  LOP3.LUT R5, R4, 0xc, R5, 0xf8, !PT ;  /* 0x0000000c04057812 */ /* 0x000fe200078ef805 */
[----:B------:R-:W4:Y:S01]  /*5600*/  LDCU UR61, c[0x0][0x370] ;  /* 0x00006e00ff3d77ac */ /* 0x000f220008000800 */
[----:B------:R-:W2:Y:S01]  /*5610*/  LDC.64 R42, c[0x0][0x9a8] ;  /* 0x00026a00ff2a7b82 */ /* 0x000ea20000000a00 */
[----:B------:R-:W-:Y:S02]  /*5620*/  LOP3.LUT R23, R23, 0x600000, RZ, 0xc0, !PT ;  /* 0x0060000017177812 */ /* 0x000fe400078ec0ff */
[----:B------:R-:W-:Y:S01]  /*5630*/  LOP3.LUT R5, R5, 0x790, R0, 0xf8, !PT ;  /* 0x0000079005057812 */ /* 0x000fe200078ef800 */
[----:B------:R-:W2:Y:S01]  /*5640*/  LDCU UR48, c[0x0][0xc0c] ;  /* 0x00018180ff3077ac */ /* 0x000ea20008000800 */
[----:B-1----:R-:W-:Y:S01]  /*5650*/  ULEA UR49, UR4, UR49, 0x18 ;  /* 0x0000003104317291 */ /* 0x002fe2000f8ec0ff */
[----:B------:R-:W1:Y:S01]  /*5660*/  LDCU.64 UR4, c[0x0][0x990] ;  /* 0x00013200ff0477ac */ /* 0x000e620008000a00 */
[----:B---3--:R-:W-:Y:S01]  /*5670*/  IMAD.U32 R78, RZ, RZ, UR8 ;  /* 0x00000008ff4e7e24 */ /* 0x008fe2000f8e00ff */
[----:B------:R-:W-:Y:S01]  /*5680*/  MOV R76, UR10 ;  /* 0x0000000a004c7c02 */ /* 0x000fe20008000f00 */
[----:B------:R-:W-:Y:S01]  /*5690*/  IMAD.U32 R77, RZ, RZ, UR9 ;  /* 0x00000009ff4d7e24 */ /* 0x000fe2000f8e00ff */
[----:B------:R-:W3:Y:S01]  /*56a0*/  LDCU UR38, c[0x0][0xc30] ;  /* 0x00018600ff2677ac */ /* 0x000ee20008000800 */
[----:B------:R-:W-:-:S03]  /*56b0*/  IMAD.U32 R75, RZ, RZ, UR11 ;  /* 0x0000000bff4b7e24 */ /* 0x000fc6000f8e00ff */
[----:B------:R-:W4:Y:S01]  /*56c0*/  LDS R2, [UR49+0x120] ;  /* 0x00012031ff027984 */ /* 0x000f220008000800 */
[----:B------:R-:W2:Y:S01]  /*56d0*/  LDCU.64 UR54, c[0x0][0x988] ;  /* 0x00013100ff3677ac */ /* 0x000ea20008000a00 */
[----:B------:R-:W2:Y:S01]  /*56e0*/  LDCU.64 UR46, c[0x0][0xc28] ;  /* 0x00018500ff2e77ac */ /* 0x000ea20008000a00 */
[----:B------:R-:W2:Y:S01]  /*56f0*/  LDCU.128 UR56, c[0x0][0xc10] ;  /* 0x00018200ff3877ac */ /* 0x000ea20008000c00 */
[----:B-1----:R-:W-:Y:S01]  /*5700*/  IMAD.U32 R74, RZ, RZ, UR4 ;  /* 0x00000004ff4a7e24 */ /* 0x002fe2000f8e00ff */
[----:B------:R-:W-:Y:S01]  /*5710*/  UIADD3 UR4, UPT, UPT, UR49, 0x200, URZ ;  /* 0x0000020031047890 */ /* 0x000fe2000fffe0ff */
[----:B------:R-:W-:Y:S01]  /*5720*/  IMAD.U32 R73, RZ, RZ, UR5 ;  /* 0x00000005ff497e24 */ /* 0x000fe2000f8e00ff */
[----:B------:R-:W1:Y:S04]  /*5730*/  LDCU UR60, c[0x0][0x374] ;  /* 0x00006e80ff3c77ac */ /* 0x000e680008000800 */
[----:B------:R-:W-:Y:S01]  /*5740*/  IMAD.U32 R62, RZ, RZ, UR4 ;  /* 0x00000004ff3e7e24 */ /* 0x000fe2000f8e00ff */
[----:B------:R-:W-:Y:S01]  /*5750*/  UMOV UR53, URZ ;  /* 0x000000ff00357c82 */ /* 0x000fe20008000000 */
[----:B------:R-:W-:-:S02]  /*5760*/  UMOV UR50, URZ ;  /* 0x000000ff00327c82 */ /* 0x000fc40008000000 */
[----:B------:R-:W-:Y:S01]  /*5770*/  IMAD R68, R5, 0x4, R62 ;  /* 0x0000000405447824 */ /* 0x000fe200078e023e */
[C---:B----4-:R-:W-:Y:S02]  /*5780*/  IADD3 R3, PT, PT, R2.reuse, 0x40, RZ ;  /* 0x0000004002037810 */ /* 0x050fe40007ffe0ff */
[----:B------:R-:W-:Y:S02]  /*5790*/  LOP3.LUT R2, R2, 0xffff, RZ, 0xc0, !PT ;  /* 0x0000ffff02027812 */ /* 0x000fe400078ec0ff */
[----:B------:R-:W-:-:S05]  /*57a0*/  LOP3.LUT R3, R3, 0xffff, RZ, 0xc0, !PT ;  /* 0x0000ffff03037812 */ /* 0x000fca00078ec0ff */
[----:B------:R4:W-:Y:S02]  /*57b0*/  STL.64 [R1], R2 ;  /* 0x0000000201007387 */ /* 0x0009e40000100a00 */
[C---:B----4-:R-:W-:Y:S02]  /*57c0*/  LOP3.LUT R3, R69.reuse, 0x2, RZ, 0xc0, !PT ;  /* 0x0000000245037812 */ /* 0x050fe400078ec0ff */
[----:B------:R-:W-:-:S03]  /*57d0*/  LOP3.LUT R69, R69, 0x4, RZ, 0xc0, !PT ;  /* 0x0000000445457812 */ /* 0x000fc600078ec0ff */
[--C-:B------:R-:W-:Y:S02]  /*57e0*/  IMAD R82, R3, -0x10, R68.reuse ;  /* 0xfffffff003527824 */ /* 0x100fe400078e0244 */
[----:B-123--:R-:W-:-:S07]  /*57f0*/  IMAD R80, R69, -0x10, R68 ;  /* 0xfffffff045507824 */ /* 0x00efce00078e0244 */
.L_x_122:
[----:B------:R-:W-:Y:S04]  /*5800*/  SHF.L.U32 R3, R65, 0x1f, RZ ;  /* 0x0000001f41037819 */ /* 0x000fe800000006ff */
[----:B-1----:R-:W1:Y:S02]  /*5810*/  SYNCS.PHASECHK.TRANS64.TRYWAIT P0, [UR49+0xd0], R3 ;  /* 0x0000d003ff0075a7 */ /* 0x002e640008001131 */
[----:B-123--:R-:W-:Y:S05]  /*5820*/  @!P0 BRA `(.L_x_79) ;  /* 0x0000004000848947 */ /* 0x00efea0003800000 */
.L_x_176:
[----:B------:R-:W2:Y:S01]  /*5830*/  LDS.128 R4, [UR49+0x110] ;  /* 0x00011031ff047984 */ /* 0x000ea20008000c00 */
[----:B------:R-:W-:Y:S01]  /*5840*/  UIADD3 UR4, UPT, UPT, UR49, 0xd8, URZ ;  /* 0x000000d831047890 */ /* 0x000fe2000fffe0ff */
[----:B------:R-:W-:Y:S01]  /*5850*/  IMAD R2, R22, 0x4, R1 ;  /* 0x0000000416027824 */ /* 0x000fe200078e0201 */
[----:B------:R-:W-:Y:S01]  /*5860*/  UISETP.GE.AND UP0, UPT, UR39, 0x1, UPT ;  /* 0x000000012700788c */ /* 0x000fe2000bf06270 */
[----:B------:R-:W-:Y:S01]  /*5870*/  @!PT LDS RZ, [RZ] ;  /* 0x00000000fffff984 */ /* 0x000fe20000000800 */
[----:B------:R-:W-:Y:S01]  /*5880*/  @!PT LDS RZ, [RZ] ;  /* 0x00000000fffff984 */ /* 0x000fe20000000800 */
[----:B------:R-:W-:Y:S01]  /*5890*/  @!PT LDS RZ, [RZ] ;  /* 0x00000000fffff984 */ /* 0x000fe20000000800 */
[----:B------:R-:W-:Y:S01]  /*58a0*/  @!PT LDS RZ, [RZ] ;  /* 0x00000000fffff984 */ /* 0x000fe20000000800 */
[----:B------:R3:W-:Y:S06]  /*58b0*/  MEMBAR.ALL.CTA ;  /* 0x0000000000007992 */ /* 0x0007ec0000008000 */
[----:B---3--:R-:W3:Y:S01]  /*58c0*/  FENCE.VIEW.ASYNC.S ;  /* 0x00000000000073c6 */ /* 0x008ee20000000000 */
[----:B------:R-:W-:Y:S09]  /*58d0*/  UPRMT UR4, URZ, 0x654, UR4 ;  /* 0x00000654ff047896 */ /* 0x000ff20008000004 */
[----:B---3--:R-:W-:Y:S01]  /*58e0*/  SYNCS.ARRIVE.TRANS64.RED.A1T0 RZ, [UR4], RZ ;  /* 0x000000ffffff79a7 */ /* 0x008fe20008100404 */
[----:B------:R-:W5:Y:S01]  /*58f0*/  LDL R2, [R2] ;  /* 0x0000000002027983 */ /* 0x000f620000100800 */
[----:B--2---:R-:W-:Y:S11]  /*5900*/  LOP3.LUT P0, RZ, R6, 0x1, RZ, 0xc0, !PT ;  /* 0x0000000106ff7812 */ /* 0x004ff6000780c0ff */
[----:B------:R-:W-:Y:S02]  /*5910*/  @!UPT UIADD3 URZ, UPT, UPT, URZ, URZ, URZ ;  /* 0x000000fffffff290 */ /* 0x000fe4000fffe0ff */
[----:B------:R-:W-:Y:S01]  /*5920*/  VOTEU.ANY UP1, P0 ;  /* 0x0000000000ff7886 */ /* 0x000fe20000020100 */
[----:B------:R-:W-:Y:S01]  /*5930*/  PLOP3.LUT P0, PT, PT, PT, UP1, 0x80, 0x8 ;  /* 0x000000000008781c */ /* 0x000fe20003f0f018 */
[----:B------:R-:W-:Y:S11]  /*5940*/  UP2UR UR62, UPR, URZ, 0x2 ;  /* 0x00000002ff3e7883 */ /* 0x000ff60008000000 */
[----:B------:R-:W-:Y:S01]  /*5950*/  @!UPT UIADD3 URZ, UPT, UPT, URZ, URZ, URZ ;  /* 0x000000fffffff290 */ /* 0x000fe2000fffe0ff */
[----:B-1----:R-:W-:Y:S02]  /*5960*/  @P0 MOV R3, R4 ;  /* 0x0000000400030202 */ /* 0x002fe40000000f00 */
[----:B------:R-:W-:Y:S02]  /*5970*/  @P0 LOP3.LUT R0, R5, 0xffff, RZ, 0xc0, !PT ;  /* 0x0000ffff05000812 */ /* 0x000fe400078ec0ff */
[----:B------:R-:W-:Y:S02]  /*5980*/  @P0 R2UR UR5, R3 ;  /* 0x00000000030502ca */ /* 0x000fe400000e0000 */
[----:B------:R-:W-:Y:S11]  /*5990*/  @P0 R2UR UR4, R0 ;  /* 0x00000000000402ca */ /* 0x000ff600000e0000 */
[----:B------:R-:W-:Y:S02]  /*59a0*/  @UP1 UMOV UR37, UR5 ;  /* 0x0000000500251c82 */ /* 0x000fe40008000000 */
[----:B------:R-:W-:Y:S01]  /*59b0*/  @UP1 UMOV UR36, UR4 ;  /* 0x0000000400241c82 */ /* 0x000fe20008000000 */
[----:B------:R-:W-:Y:S05]  /*59c0*/  BRA.U !UP0, `(.L_x_80) ;  /* 0x0000000108cc7547 */ /* 0x000fea000b800000 */
[----:B------:R-:W1:Y:S01]  /*59d0*/  LDCU UR9, c[0x0][0xc20] ;  /* 0x00018400ff0977ac */ /* 0x000e620008000800 */
[----:B------:R-:W-:Y:S02]  /*59e0*/  UIMAD.WIDE.U32 UR4, UR60, UR59, URZ ;  /* 0x0000003b3c0472a5 */ /* 0x000fe4000f8e00ff */
[----:B------:R-:W-:Y:S02]  /*59f0*/  UIMAD.WIDE.U32 UR6, UR61, UR56, URZ ;  /* 0x000000383d0672a5 */ /* 0x000fe4000f8e00ff */
[----:B------:R-:W-:Y:S02]  /*5a00*/  UIMAD.WIDE.U32 UR10, UR36, UR59, URZ ;  /* 0x0000003b240a72a5 */ /* 0x000fe4000f8e00ff */
[----:B------:R-:W-:Y:S02]  /*5a10*/  UISETP.NE.AND UP0, UPT, UR58, 0x1, UPT ;  /* 0x000000013a00788c */ /* 0x000fe4000bf05270 */
[----:B------:R-:W-:Y:S02]  /*5a20*/  UISETP.NE.AND UP1, UPT, UR48, 0x1, UPT ;  /* 0x000000013000788c */ /* 0x000fe4000bf25270 */
[----:B------:R-:W-:Y:S02]  /*5a30*/  UISETP.NE.AND UP2, UPT, UR39, 0x1, UPT ;  /* 0x000000012700788c */ /* 0x000fe4000bf45270 */
[----:B------:R-:W-:Y:S01]  /*5a40*/  UIMAD.WIDE.U32 UR12, UR37, UR56, URZ ;  /* 0x00000038250c72a5 */ /* 0x000fe2000f8e00ff */
[----:B------:R-:W-:Y:S01]  /*5a50*/  UMOV UR4, UR5 ;  /* 0x0000000500047c82 */ /* 0x000fe20008000000 */
[----:B------:R-:W-:Y:S01]  /*5a60*/  UMOV UR6, UR11 ;  /* 0x0000000b00067c82 */ /* 0x000fe20008000000 */
[----:B-1----:R-:W-:Y:S03]  /*5a70*/  USHF.R.U32.HI UR8, URZ, UR9, UR4 ;  /* 0x00000009ff087299 */ /* 0x002fe60008011604 */
[----:B------:R-:W-:Y:S02]  /*5a80*/  UMOV UR4, UR7 ;  /* 0x0000000700047c82 */ /* 0x000fe40008000000 */
[----:B------:R-:W-:Y:S02]  /*5a90*/  USHF.R.U32.HI UR5, URZ, UR57, UR4 ;  /* 0x00000039ff057299 */ /* 0x000fe40008011604 */
[----:B------:R-:W-:Y:S02]  /*5aa0*/  USEL UR4, UR60, UR8, !UP0 ;  /* 0x000000083c047287 */ /* 0x000fe4000c000000 */
[----:B------:R-:W-:Y:S02]  /*5ab0*/  USHF.R.U32.HI UR8, URZ, UR9, UR6 ;  /* 0x00000009ff087299 */ /* 0x000fe40008011606 */
[----:B------:R-:W-:Y:S02]  /*5ac0*/  UIMAD.WIDE.U32 UR6, UR4, UR46, URZ ;  /* 0x0000002e040672a5 */ /* 0x000fe4000f8e00ff */
[----:B------:R-:W-:Y:S02]  /*5ad0*/  USEL UR9, UR61, UR5, !UP1 ;  /* 0x000000053d097287 */ /* 0x000fe4000c800000 */
[----:B------:R-:W-:Y:S02]  /*5ae0*/  USEL UR8, UR36, UR8, !UP0 ;  /* 0x0000000824087287 */ /* 0x000fe4000c000000 */
[----:B------:R-:W-:Y:S01]  /*5af0*/  UIMAD.WIDE.U32 UR10, UR9, UR46, URZ ;  /* 0x0000002e090a72a5 */ /* 0x000fe2000f8e00ff */
[----:B------:R-:W-:Y:S01]  /*5b00*/  UMOV UR6, UR7 ;  /* 0x0000000700067c82 */ /* 0x000fe20008000000 */
[----:B------:R-:W-:Y:S01]  /*5b10*/  UMOV UR5, UR13 ;  /* 0x0000000d00057c82 */ /* 0x000fe20008000000 */
[----:B------:R-:W-:Y:S02]  /*5b20*/  @UP2 USHF.R.U32.HI UR4, URZ, UR47, UR6 ;  /* 0x0000002fff042299 */ /* 0x000fe40008011606 */
[----:B------:R-:W-:Y:S02]  /*5b30*/  USHF.R.U32.HI UR5, URZ, UR57, UR5 ;  /* 0x00000039ff057299 */ /* 0x000fe40008011605 */
[----:B------:R-:W-:Y:S02]  /*5b40*/  UIMAD UR4, UR39, UR4, URZ ;  /* 0x00000004270472a4 */ /* 0x000fe4000f8e02ff */
[----:B------:R-:W-:Y:S02]  /*5b50*/  USEL UR5, UR37, UR5, !UP1 ;  /* 0x0000000525057287 */ /* 0x000fe4000c800000 */
[----:B------:R-:W-:Y:S01]  /*5b60*/  UISETP.GE.AND UP0, UPT, UR8, UR4, UPT ;  /* 0x000000040800728c */ /* 0x000fe2000bf06270 */
[----:B------:R-:W-:Y:S01]  /*5b70*/  UMOV UR6, UR11 ;  /* 0x0000000b00067c82 */ /* 0x000fe20008000000 */
[----:B------:R-:W-:Y:S02]  /*5b80*/  UIMAD.WIDE.U32 UR10, UR8, UR46, URZ ;  /* 0x0000002e080a72a5 */ /* 0x000fe4000f8e00ff */
[----:B------:R-:W-:Y:S04]  /*5b90*/  @UP2 USHF.R.U32.HI UR9, URZ, UR47, UR6 ;  /* 0x0000002fff092299 */ /* 0x000fe80008011606 */
[----:B------:R-:W-:Y:S01]  /*5ba0*/  UIMAD UR6, UR39, UR9, URZ ;  /* 0x00000009270672a4 */ /* 0x000fe2000f8e02ff */
[----:B------:R-:W-:Y:S03]  /*5bb0*/  UMOV UR4, UR11 ;  /* 0x0000000b00047c82 */ /* 0x000fe60008000000 */
[----:B------:R-:W-:Y:S02]  /*5bc0*/  UISETP.GE.OR UP0, UPT, UR5, UR6, UP0 ;  /* 0x000000060500728c */ /* 0x000fe40008706670 */
[----:B------:R-:W-:Y:S02]  /*5bd0*/  USHF.R.U32.HI UR4, URZ, UR47, UR4 ;  /* 0x0000002fff047299 */ /* 0x000fe40008011604 */
[----:B------:R-:W-:Y:S02]  /*5be0*/  UIMAD.WIDE.U32 UR6, UR5, UR46, URZ ;  /* 0x0000002e050672a5 */ /* 0x000fe4000f8e00ff */
[----:B------:R-:W-:Y:S02]  /*5bf0*/  USEL UR11, UR8, UR4, !UP2 ;  /* 0x00000004080b7287 */ /* 0x000fe4000d000000 */
[----:B------:R-:W-:Y:S02]  /*5c00*/  UIADD3 UR6, UPT, UPT, -UR5, URZ, URZ ;  /* 0x000000ff05067290 */ /* 0x000fe4000fffe1ff */
[----:B------:R-:W-:Y:S02]  /*5c10*/  UIADD3 UR10, UPT, UPT, -UR11, URZ, URZ ;  /* 0x000000ff0b0a7290 */ /* 0x000fe4000fffe1ff */
[----:B------:R-:W-:Y:S02]  /*5c20*/  UIMAD UR6, UR48, UR6, UR37 ;  /* 0x00000006300672a4 */ /* 0x000fe4000f8e0225 */
[----:B------:R-:W-:Y:S01]  /*5c30*/  UIMAD UR10, UR39, UR10, UR8 ;  /* 0x0000000a270a72a4 */ /* 0x000fe2000f8e0208 */
[----:B------:R-:W-:Y:S01]  /*5c40*/  @!UP0 UMOV UR4, UR7 ;  /* 0x0000000700048c82 */ /* 0x000fe20008000000 */
[----:B------:R-:W-:Y:S02]  /*5c50*/  UIADD3 UR7, UPT, UPT, -UR8, URZ, URZ ;  /* 0x000000ff08077290 */ /* 0x000fe4000fffe1ff */
[----:B------:R-:W-:Y:S04]  /*5c60*/  @!UP0 USHF.R.U32.HI UR4, URZ, UR47, UR4 ;  /* 0x0000002fff048299 */ /* 0x000fe80008011604 */
[----:B------:R-:W-:Y:S04]  /*5c70*/  @!UP0 USEL UR4, UR5, UR4, !UP2 ;  /* 0x0000000405048287 */ /* 0x000fe8000d000000 */
[----:B------:R-:W-:Y:S02]  /*5c80*/  @!UP0 UIMAD UR9, UR9, UR10, UR4 ;  /* 0x0000000a090982a4 */ /* 0x000fe4000f8e0204 */
[----:B------:R-:W-:Y:S02]  /*5c90*/  @!UP0 UIADD3 UR10, UPT, UPT, UR11, -UR4, URZ ;  /* 0x800000040b0a8290 */ /* 0x000fe4000fffe0ff */
[----:B------:R-:W-:Y:S02]  /*5ca0*/  UIMAD UR4, UR58, UR7, UR36 ;  /* 0x000000073a0472a4 */ /* 0x000fe4000f8e0224 */
[----:B------:R-:W-:Y:S03]  /*5cb0*/  @!UP0 UIMAD UR8, UR10, UR39, UR5 ;  /* 0x000000270a0882a4 */ /* 0x000fe6000f8e0205 */
[----:B------:R-:W-:Y:S02]  /*5cc0*/  @!UP0 UMOV UR5, UR9 ;  /* 0x0000000900058c82 */ /* 0x000fe40008000000 */
[----:B------:R-:W-:Y:S02]  /*5cd0*/  UIMAD UR37, UR5, UR48, UR6 ;  /* 0x00000030052572a4 */ /* 0x000fe4000f8e0206 */
[----:B------:R-:W-:Y:S11]  /*5ce0*/  UIMAD UR36, UR8, UR58, UR4 ;  /* 0x0000003a082472a4 */ /* 0x000ff6000f8e0204 */
[----:B------:R-:W-:Y:S01]  /*5cf0*/  @!UPT UIADD3 URZ, UPT, UPT, URZ, URZ, URZ ;  /* 0x000000fffffff290 */ /* 0x000fe2000fffe0ff */
.L_x_80:
[----:B------:R-:W-:Y:S01]  /*5d00*/  UISETP.NE.AND UP0, UPT, UR38, 0x1, UPT ;  /* 0x000000012600788c */ /* 0x000fe2000bf05270 */
[----:B------:R-:W-:Y:S01]  /*5d10*/  @P0 SHF.R.U32.HI R4, RZ, 0x10, R5 ;  /* 0x00000010ff040819 */ /* 0x000fe20000011605 */
[----:B------:R-:W-:Y:S01]  /*5d20*/  USHF.L.U32 UR41, UR24, 0x6, URZ ;  /* 0x0000000618297899 */ /* 0x000fe200080006ff */
[----:B------:R-:W-:Y:S02]  /*5d30*/  BSSY.RECONVERGENT B6, `(.L_x_81) ;  /* 0x0000034000067945 */ /* 0x000fe40003800200 */
[----:B------:R-:W-:Y:S02]  /*5d40*/  @P0 R2UR UR63, R4 ;  /* 0x00000000043f02ca */ /* 0x000fe400000e0000 */
[----:B------:R-:W-:Y:S04]  /*5d50*/  LOP3.LUT P0, RZ, R62, 0x1b0, RZ, 0xc0, !PT ;  /* 0x000001b03eff7812 */ /* 0x000fe8000780c0ff */
[----:B------:R-:W1:Y:S01]  /*5d60*/  @!UP0 LDCU.128 UR12, c[0x0][0xc10] ;  /* 0x00018200ff0c87ac */ /* 0x000e620008000c00 */
[----:B------:R-:W2:Y:S01]  /*5d70*/  @!UP0 LDCU UR5, c[0x0][0xc0c] ;  /* 0x00018180ff0587ac */ /* 0x000ea20008000800 */
[----:B------:R-:W3:Y:S01]  /*5d80*/  @!UP0 LDCU UR10, c[0x0][0xc20] ;  /* 0x00018400ff0a87ac */ /* 0x000ee20008000800 */
[----:B-1----:R-:W-:Y:S02]  /*5d90*/  UIMAD.WIDE.U32 UR8, UR37, UR12, URZ ;  /* 0x0000000c250872a5 */ /* 0x002fe4000f8e00ff */
[----:B------:R-:W-:Y:S02]  /*5da0*/  UIMAD.WIDE.U32 UR6, UR36, UR15, URZ ;  /* 0x0000000f240672a5 */ /* 0x000fe4000f8e00ff */
[----:B------:R-:W-:Y:S03]  /*5db0*/  @!UP0 UISETP.NE.AND UP1, UPT, UR14, 0x1, UPT ;  /* 0x000000010e00888c */ /* 0x000fe6000bf25270 */
[----:B------:R-:W-:Y:S01]  /*5dc0*/  @!UP0 UMOV UR4, UR9 ;  /* 0x0000000900048c82 */ /* 0x000fe20008000000 */
[----:B--2---:R-:W-:Y:S02]  /*5dd0*/  @!UP0 UISETP.NE.AND UP2, UPT, UR5, 0x1, UPT ;  /* 0x000000010500888c */ /* 0x004fe4000bf45270 */
[----:B------:R-:W-:Y:S01]  /*5de0*/  @!UP0 USHF.R.U32.HI UR4, URZ, UR13, UR4 ;  /* 0x0000000dff048299 */ /* 0x000fe20008011604 */
[----:B------:R-:W-:Y:S02]  /*5df0*/  @!UP0 UMOV UR6, UR7 ;  /* 0x0000000700068c82 */ /* 0x000fe40008000000 */
[----:B---3--:R-:W-:Y:S02]  /*5e00*/  @!UP0 USHF.R.U32.HI UR6, URZ, UR10, UR6 ;  /* 0x0000000aff068299 */ /* 0x008fe40008011606 */
[----:B------:R-:W-:Y:S02]  /*5e10*/  @!UP0 USEL UR7, UR37, UR4, !UP2 ;  /* 0x0000000425078287 */ /* 0x000fe4000d000000 */
[----:B------:R-:W-:Y:S04]  /*5e20*/  @!UP0 USEL UR6, UR36, UR6, !UP1 ;  /* 0x0000000624068287 */ /* 0x000fe8000c800000 */
[----:B------:R-:W-:Y:S02]  /*5e30*/  @!UP0 UIADD3 UR4, UPT, UPT, -UR7, UR6, URZ ;  /* 0x0000000607048290 */ /* 0x000fe4000fffe1ff */
[----:B------:R-:W-:Y:S02]  /*5e40*/  @!UP0 UIADD3 UR6, UPT, UPT, UR7, -UR6, URZ ;  /* 0x8000000607068290 */ /* 0x000fe4000fffe0ff */
[----:B------:R-:W-:Y:S02]  /*5e50*/  @!UP0 UIMAD UR37, UR4, UR5, UR37 ;  /* 0x00000005042582a4 */ /* 0x000fe4000f8e0225 */
[----:B------:R-:W-:Y:S01]  /*5e60*/  @!UP0 UIMAD UR36, UR6, UR14, UR36 ;  /* 0x0000000e062482a4 */ /* 0x000fe2000f8e0224 */
[----:B------:R-:W-:Y:S11]  /*5e70*/  @!P0 BRA `(.L_x_82) ;  /* 0x00000000007c8947 */ /* 0x000ff60003800000 */
[----:B------:R-:W1:Y:S01]  /*5e80*/  LDCU.64 UR8, c[0x4][0x80] ;  /* 0x01001000ff0877ac */ /* 0x000e620008000a00 */
[----:B------:R-:W-:Y:S01]  /*5e90*/  MOV R16, 0x0 ;  /* 0x0000000000107802 */ /* 0x000fe20000000f00 */
[----:B------:R-:W-:Y:S02]  /*5ea0*/  HFMA2 R12, -RZ, RZ, 0, 5.9604644775390625e-08 ;  /* 0x00000001ff0c7431 */ /* 0x000fe400000001ff */
[----:B------:R-:W-:Y:S01]  /*5eb0*/  IMAD.MOV.U32 R8, RZ, RZ, 0x70 ;  /* 0x00000070ff087424 */ /* 0x000fe200078e00ff */
[----:B------:R2:W3:Y:S01]  /*5ec0*/  LDC.64 R14, c[0x4][R16] ;  /* 0x01000000100e7b82 */ /* 0x0004e20000000a00 */
[----:B------:R-:W4:Y:S01]  /*5ed0*/  LDCU.64 UR6, c[0x4][0x88] ;  /* 0x01001100ff0677ac */ /* 0x000f220008000a00 */
[----:B------:R-:W-:Y:S01]  /*5ee0*/  IMAD.MOV.U32 R13, RZ, RZ, RZ ;  /* 0x000000ffff0d7224 */ /* 0x000fe200078e00ff */
[----:B------:R-:W2:Y:S01]  /*5ef0*/  LDCU.64 UR4, c[0x4][0x8] ;  /* 0x01000100ff0477ac */ /* 0x000ea20008000a00 */
[----:B-1----:R-:W-:Y:S01]  /*5f00*/  MOV R5, UR9 ;  /* 0x0000000900057c02 */ /* 0x002fe20008000f00 */
[----:B------:R-:W-:Y:S01]  /*5f10*/  IMAD.U32 R4, RZ, RZ, UR8 ;  /* 0x00000008ff047e24 */ /* 0x000fe2000f8e00ff */
[----:B----4-:R-:W-:Y:S01]  /*5f20*/  MOV R7, UR7 ;  /* 0x0000000700077c02 */ /* 0x010fe20008000f00 */
[----:B------:R-:W-:Y:S01]  /*5f30*/  IMAD.U32 R6, RZ, RZ, UR6 ;  /* 0x00000006ff067e24 */ /* 0x000fe2000f8e00ff */
[----:B--2---:R-:W-:Y:S01]  /*5f40*/  MOV R11, UR5 ;  /* 0x00000005000b7c02 */ /* 0x004fe20008000f00 */
[----:B------:R-:W-:Y:S02]  /*5f50*/  IMAD.U32 R10, RZ, RZ, UR4 ;  /* 0x00000004ff0a7e24 */ /* 0x000fe4000f8e00ff */
[----:B------:R-:W-:Y:S07]  /*5f60*/  LEPC R20, `(.L_x_83) ;  /* 0x000000001014794e */ /* 0x000fee0000000000 */
[----:B---3-5:R-:W-:Y:S05]  /*5f70*/  CALL.ABS.NOINC R14 ;  /* 0x000000000e007343 */ /* 0x028fea0003c00000 */
.L_x_83:
[----:B------:R-:W1:Y:S01]  /*5f80*/  LDCU.64 UR8, c[0x4][0x80] ;  /* 0x01001000ff0877ac */ /* 0x000e620008000a00 */
[----:B------:R-:W2:Y:S01]  /*5f90*/  LDC.64 R16, c[0x4][R16] ;  /* 0x0100000010107b82 */ /* 0x000ea20000000a00 */
[----:B------:R-:W-:Y:S02]  /*5fa0*/  HFMA2 R12, -RZ, RZ, 0, 5.9604644775390625e-08 ;  /* 0x00000001ff0c7431 */ /* 0x000fe400000001ff */
[----:B------:R-:W-:Y:S02]  /*5fb0*/  IMAD.MOV.U32 R8, RZ, RZ, 0x70 ;  /* 0x00000070ff087424 */ /* 0x000fe400078e00ff */
[----:B------:R-:W-:Y:S01]  /*5fc0*/  IMAD.MOV.U32 R13, RZ, RZ, RZ ;  /* 0x000000ffff0d7224 */ /* 0x000fe200078e00ff */
[----:B------:R-:W3:Y:S01]  /*5fd0*/  LDCU.64 UR6, c[0x4][0x88] ;  /* 0x01001100ff0677ac */ /* 0x000ee20008000a00 */
[----:B------:R-:W4:Y:S01]  /*5fe0*/  LDCU.64 UR4, c[0x4][0x8] ;  /* 0x01000100ff0477ac */ /* 0x000f220008000a00 */
[----:B-1----:R-:W-:Y:S02]  /*5ff0*/  MOV R4, UR8 ;  /* 0x0000000800047c02 */ /* 0x002fe40008000f00 */
[----:B------:R-:W-:Y:S02]  /*6000*/  MOV R5, UR9 ;  /* 0x0000000900057c02 */ /* 0x000fe40008000f00 */
[----:B---3--:R-:W-:Y:S01]  /*6010*/  MOV R7, UR7 ;  /* 0x0000000700077c02 */ /* 0x008fe20008000f00 */
[----:B------:R-:W-:Y:S01]  /*6020*/  IMAD.U32 R6, RZ, RZ, UR6 ;  /* 0x00000006ff067e24 */ /* 0x000fe2000f8e00ff */
[----:B----4-:R-:W-:Y:S01]  /*6030*/  MOV R11, UR5 ;  /* 0x00000005000b7c02 */ /* 0x010fe20008000f00 */
[----:B------:R-:W-:Y:S02]  /*6040*/  IMAD.U32 R10, RZ, RZ, UR4 ;  /* 0x00000004ff0a7e24 */ /* 0x000fe4000f8e00ff */
[----:B------:R-:W-:Y:S07]  /*6050*/  LEPC R20, `(.L_x_82) ;  /* 0x000000001014794e */ /* 0x000fee0000000000 */
[----:B--2---:R-:W-:Y:S05]  /*6060*/  CALL.ABS.NOINC R16 ;  /* 0x0000000010007343 */ /* 0x004fea0003c00000 */
.L_x_82:
[----:B------:R-:W-:Y:S05]  /*6070*/  BSYNC.RECONVERGENT B6 ;  /* 0x0000000000067941 */ /* 0x000fea0003800200 */
.L_x_81:
[----:B------:R-:W-:Y:S02]  /*6080*/  R2UR UR6, R79 ;  /* 0x000000004f0672ca */ /* 0x000fe400000e0000 */
[----:B------:R-:W-:Y:S02]  /*6090*/  R2UR UR5, R74 ;  /* 0x000000004a0572ca */ /* 0x000fe400000e0000 */
[----:B------:R-:W-:Y:S02]  /*60a0*/  R2UR UR4, R73 ;  /* 0x00000000490472ca */ /* 0x000fe400000e0000 */
[----:B------:R-:W-:Y:S02]  /*60b0*/  ISETP.NE.U32.AND P4, PT, R60, RZ, PT ;  /* 0x000000ff3c00720c */ /* 0x000fe40003f85070 */
[----:B------:R-:W-:Y:S02]  /*60c0*/  ISETP.NE.U32.AND P2, PT, RZ, UR54, PT ;  /* 0x00000036ff007c0c */ /* 0x000fe4000bf45070 */
[----:B------:R-:W-:Y:S02]  /*60d0*/  ISETP.NE.AND.EX P4, PT, R61, RZ, PT, P4 ;  /* 0x000000ff3d00720c */ /* 0x000fe40003f85340 */
[----:B------:R-:W-:Y:S01]  /*60e0*/  ISETP.NE.AND.EX P2, PT, RZ, UR55, PT, P2 ;  /* 0x00000037ff007c0c */ /* 0x000fe2000bf45320 */
[----:B------:R-:W-:Y:S02]  /*60f0*/  UISETP.NE.AND UP2, UPT, UR6, URZ, UPT ;  /* 0x000000ff0600728c */ /* 0x000fe4000bf45270 */
[----:B------:R-:W-:Y:S04]  /*6100*/  UISETP.NE.U32.AND UP0, UPT, UR5, URZ, UPT ;  /* 0x000000ff0500728c */ /* 0x000fe8000bf05070 */
[----:B------:R-:W-:Y:S01]  /*6110*/  UISETP.NE.AND.EX UP1, UPT, UR4, URZ, UPT, UP0 ;  /* 0x000000ff0400728c */ /* 0x000fe2000bf25300 */
[----:B------:R-:W-:Y:S01]  /*6120*/  PLOP3.LUT P1, PT, PT, PT, UP2, 0x80, 0x8 ;  /* 0x000000000008781c */ /* 0x000fe20003f2f028 */
[----:B------:R-:W-:Y:S03]  /*6130*/  UPLOP3.LUT UP0, UPT, UPT, UPT, UPT, 0x40, 0x4 ;  /* 0x000000000004789c */ /* 0x000fe60003f0e870 */
[----:B------:R-:W-:Y:S06]  /*6140*/  @UP2 UPLOP3.LUT UP0, UPT, UPT, UPT, UP1, 0x80, 0x8 ;  /* 0x000000000008289c */ /* 0x000fec0003f0f010 */
[----:B------:R-:W-:Y:S01]  /*6150*/  PLOP3.LUT P0, PT, PT, PT, UP0, 0x80, 0x8 ;  /* 0x000000000008781c */ /* 0x000fe20003f0f008 */
[----:B------:R-:W-:Y:S01]  /*6160*/  @!UPT UIADD3 URZ, UPT, UPT, URZ, URZ, URZ ;  /* 0x000000fffffff290 */ /* 0x000fe2000fffe0ff */
[----:B------:R-:W-:Y:S11]  /*6170*/  BRA.U !UP1, `(.L_x_84) ;  /* 0x0000000109407547 */ /* 0x000ff6000b800000 */
[----:B------:R-:W-:Y:S01]  /*6180*/  UISETP.NE.U32.AND UP0, UPT, UR54, URZ, UPT ;  /* 0x000000ff3600728c */ /* 0x000fe2000bf05070 */
[----:B------:R-:W-:Y:S01]  /*6190*/  R2UR UR6, R74 ;  /* 0x000000004a0672ca */ /* 0x000fe200000e0000 */
[----:B------:R-:W1:Y:S01]  /*61a0*/  LDCU.64 UR8, c[0x0][0x358] ;  /* 0x00006b00ff0877ac */ /* 0x000e620008000a00 */
[----:B------:R-:W-:Y:S02]  /*61b0*/  HFMA2 R71, -RZ, RZ, 0, 5.9604644775390625e-08 ;  /* 0x00000001ff477431 */ /* 0x000fe400000001ff */
[----:B------:R-:W-:Y:S01]  /*61c0*/  IMAD.MOV.U32 R0, RZ, RZ, 0x1 ;  /* 0x00000001ff007424 */ /* 0x000fe200078e00ff */
[----:B------:R-:W-:Y:S06]  /*61d0*/  UISETP.NE.AND.EX UP0, UPT, UR55, URZ, UPT, UP0 ;  /* 0x000000ff3700728c */ /* 0x000fec000bf05300 */
[----:B------:R-:W-:Y:S05]  /*61e0*/  PLOP3.LUT P3, PT, PT, PT, UP0, 0x80, 0x8 ;  /* 0x000000000008781c */ /* 0x000fea0003f6f008 */
[----:B------:R-:W2:Y:S01]  /*61f0*/  @UP0 LDCU.64 UR4, c[0x0][0x988] ;  /* 0x00013100ff0407ac */ /* 0x000ea20008000a00 */
[----:B------:R-:W-:Y:S07]  /*6200*/  @UP0 UIMAD UR6, UR52, UR6, URZ ;  /* 0x00000006340602a4 */ /* 0x000fee000f8e02ff */
[----:B------:R-:W-:Y:S01]  /*6210*/  @!P3 PRMT R71, R0, 0x7610, R71 ;  /* 0x000076100047b816 */ /* 0x000fe20000000047 */
[----:B--2---:R-:W-:Y:S06]  /*6220*/  @UP0 UIMAD.WIDE UR4, UR6, 0x4, UR4 ;  /* 0x00000004060408a5 */ /* 0x004fec000f8e0204 */
[----:B------:R-:W-:Y:S02]  /*6230*/  IMAD.U32 R4, RZ, RZ, UR4 ;  /* 0x00000004ff047e24 */ /* 0x000fe4000f8e00ff */
[----:B------:R-:W-:Y:S03]  /*6240*/  IMAD.U32 R5, RZ, RZ, UR5 ;  /* 0x00000005ff057e24 */ /* 0x000fe6000f8e00ff */
[----:B------:R-:W2:Y:S02]  /*6250*/  @!UP0 LDCU UR4, c[0x0][0x980] ;  /* 0x00013000ff0487ac */ /* 0x000ea40008000800 */
[----:B-1---5:R1:W5:Y:S02]  /*6260*/  @P3 LDG.E R27, desc[UR8][R4.64] ;  /* 0x00000008041b3981 */ /* 0x022364000c1e1900 */
[----:B-12---:R-:W-:Y:S02]  /*6270*/  @!P3 MOV R27, UR4 ;  /* 0x00000004001bbc02 */ /* 0x006fe40008000f00 */
.L_x_84:
[----:B------:R-:W-:Y:S05]  /*6280*/  @!P4 BRA `(.L_x_85) ;  /* 0x000000000024c947 */ /* 0x000fea0003800000 */
[----:B------:R-:W-:Y:S01]  /*6290*/  ISETP.NE.U32.AND P3, PT, R42, RZ, PT ;  /* 0x000000ff2a00720c */ /* 0x000fe20003f65070 */
[----:B------:R-:W1:Y:S03]  /*62a0*/  LDCU.64 UR4, c[0x0][0x358] ;  /* 0x00006b00ff0477ac */ /* 0x000e660008000a00 */
[----:B------:R-:W-:Y:S11]  /*62b0*/  ISETP.NE.AND.EX P3, PT, R43, RZ, PT, P3 ;  /* 0x000000ff2b00720c */ /* 0x000ff60003f65330 */
[----:B------:R-:W-:Y:S02]  /*62c0*/  @!UPT UIADD3 URZ, UPT, UPT, URZ, URZ, URZ ;  /* 0x000000fffffff290 */ /* 0x000fe4000fffe0ff */
[----:B------:R-:W2:Y:S01]  /*62d0*/  @P3 LDC.64 R4, c[0x0][0x9a8] ;  /* 0x00026a00ff043b82 */ /* 0x000ea20000000a00 */
[----:B------:R-:W-:Y:S04]  /*62e0*/  @P3 IMAD R0, R60, UR52, RZ ;  /* 0x000000343c003c24 */ /* 0x000fe8000f8e02ff */
[----:B--2---:R-:W-:Y:S05]  /*62f0*/  @P3 IMAD.WIDE R4, R0, 0x4, R4 ;  /* 0x0000000400043825 */ /* 0x004fea00078e0204 */
[----:B-1---5:R1:W5:Y:S02]  /*6300*/  @P3 LDG.E R24, desc[UR4][R4.64] ;  /* 0x0000000404183981 */ /* 0x022364000c1e1900 */
[----:B-1----:R-:W2:Y:S02]  /*6310*/  @!P3 LDC R24, c[0x0][0x9a0] ;  /* 0x00026800ff18bb82 */ /* 0x002ea40000000800 */
.L_x_85:
[----:B-----5:R-:W-:Y:S01]  /*6320*/  FSETP.NEU.AND P3, PT, R27, RZ, PT ;  /* 0x000000ff1b00720b */ /* 0x020fe20003f6d000 */
[----:B------:R-:W1:Y:S01]  /*6330*/  LDCU.128 UR12, c[0x0][0xb90] ;  /* 0x00017200ff0c77ac */ /* 0x000e620008000c00 */
[----:B------:R-:W-:Y:S01]  /*6340*/  SEL R4, RZ, 0xffffffff, P2 ;  /* 0xffffffffff047807 */ /* 0x000fe20001000000 */
[----:B------:R-:W-:Y:S01]  /*6350*/  BSSY B1, `(.L_x_86) ;  /* 0x0000057000017945 */ /* 0x000fe20003800000 */
[----:B------:R-:W-:Y:S01]  /*6360*/  @P1 LOP3.LUT P2, RZ, R71, 0xff, RZ, 0xc0, !PT ;  /* 0x000000ff47ff1812 */ /* 0x000fe2000784c0ff */
[----:B------:R-:W-:Y:S01]  /*6370*/  IMAD.MOV.U32 R90, RZ, RZ, 0x1 ;  /* 0x00000001ff5a7424 */ /* 0x000fe200078e00ff */
[----:B------:R-:W-:Y:S01]  /*6380*/  @P1 SEL R3, RZ, 0xffffffff, P3 ;  /* 0xffffffffff031807 */ /* 0x000fe20001800000 */
[----:B------:R-:W-:Y:S01]  /*6390*/  IMAD.IADD R25, R23, 0x1, R2 ;  /* 0x0000000117197824 */ /* 0x000fe200078e0202 */
[----:B------:R-:W-:Y:S01]  /*63a0*/  LOP3.LUT R67, R67, 0x1, RZ, 0x3c, !PT ;  /* 0x0000000143437812 */ /* 0x000fe200078e3cff */
[----:B------:R-:W3:Y:S01]  /*63b0*/  LDCU UR11, c[0x0][0xba0] ;  /* 0x00017400ff0b77ac */ /* 0x000ee20008000800 */
[----:B------:R-:W-:Y:S01]  /*63c0*/  @P0 SEL R3, R4, R3, !P2 ;  /* 0x0000000304030207 */ /* 0x000fe20005000000 */
[----:B------:R-:W-:Y:S01]  /*63d0*/  IMAD R88, R69, -0x10, R82 ;  /* 0xfffffff045587824 */ /* 0x000fe200078e0252 */
[----:B------:R-:W-:Y:S01]  /*63e0*/  LEA R89, R22, UR49, 0x3 ;  /* 0x0000003116597c11 */ /* 0x000fe2000f8e18ff */
[----:B------:R-:W-:Y:S01]  /*63f0*/  USHF.L.U32 UR8, UR51, 0x7, URZ ;  /* 0x0000000733087899 */ /* 0x000fe200080006ff */
[----:B------:R-:W-:Y:S01]  /*6400*/  @P1 LOP3.LUT R3, R3, 0x1, RZ, 0xc0, !PT ;  /* 0x0000000103031812 */ /* 0x000fe200078ec0ff */
[----:B------:R-:W-:Y:S01]  /*6410*/  IMAD.MOV.U32 R91, RZ, RZ, RZ ;  /* 0x000000ffff5b7224 */ /* 0x000fe200078e00ff */
[----:B------:R-:W-:Y:S02]  /*6420*/  SHF.L.U32 R0, R66, 0x1f, RZ ;  /* 0x0000001f42007819 */ /* 0x000fe400000006ff */
[----:B------:R-:W-:Y:S02]  /*6430*/  CS2R R46, SRZ ;  /* 0x00000000002e7805 */ /* 0x000fe4000001ff00 */
[----:B------:R-:W-:Y:S01]  /*6440*/  ISETP.NE.U32.OR P5, PT, R3, 0x1, !P1 ;  /* 0x000000010300780c */ /* 0x000fe20004fa5470 */
[----:B------:R-:W-:Y:S01]  /*6450*/  IMAD.U32 R85, RZ, RZ, UR8 ;  /* 0x00000008ff557e24 */ /* 0x000fe2000f8e00ff */
[----:B------:R-:W-:Y:S02]  /*6460*/  R2UR UR4, R77 ;  /* 0x000000004d0472ca */ /* 0x000fe400000e0000 */
[----:B------:R-:W-:Y:S02]  /*6470*/  CS2R R44, SRZ ;  /* 0x00000000002c7805 */ /* 0x000fe4000001ff00 */
[----:B------:R-:W-:Y:S02]  /*6480*/  R2UR UR6, R76 ;  /* 0x000000004c0672ca */ /* 0x000fe400000e0000 */
[----:B------:R-:W-:Y:S02]  /*6490*/  CS2R R50, SRZ ;  /* 0x0000000000327805 */ /* 0x000fe4000001ff00 */
[----:B------:R-:W-:Y:S02]  /*64a0*/  R2UR UR10, R78 ;  /* 0x000000004e0a72ca */ /* 0x000fe400000e0000 */
[----:B------:R-:W-:Y:S02]  /*64b0*/  CS2R R48, SRZ ;  /* 0x0000000000307805 */ /* 0x000fe4000001ff00 */
[----:B------:R-:W-:Y:S02]  /*64c0*/  R2UR UR9, R75 ;  /* 0x000000004b0972ca */ /* 0x000fe400000e0000 */
[----:B------:R-:W-:Y:S02]  /*64d0*/  CS2R R54, SRZ ;  /* 0x0000000000367805 */ /* 0x000fe4000001ff00 */
[----:B------:R-:W-:Y:S02]  /*64e0*/  PLOP3.LUT P2, PT, PT, PT, UP1, 0x80, 0x8 ;  /* 0x000000000008781c */ /* 0x000fe40003f4f018 */
[----:B------:R-:W-:Y:S02]  /*64f0*/  CS2R R52, SRZ ;  /* 0x0000000000347805 */ /* 0x000fe4000001ff00 */
[----:B------:R-:W-:Y:S02]  /*6500*/  LOP3.LUT P4, R86, R71, 0xff, RZ, 0xc0, !PT ;  /* 0x000000ff47567812 */ /* 0x000fe4000788c0ff */
[----:B------:R-:W-:Y:S02]  /*6510*/  CS2R R58, SRZ ;  /* 0x00000000003a7805 */ /* 0x000fe4000001ff00 */
[----:B------:R-:W-:Y:S01]  /*6520*/  @P5 SHF.L.U32 R7, R67, 0x1f, RZ ;  /* 0x0000001f43075819 */ /* 0x000fe200000006ff */
[----:B------:R-:W-:Y:S01]  /*6530*/  UIMAD.WIDE.U32 UR4, UR8, UR4, URZ ;  /* 0x00000004080472a5 */ /* 0x000fe2000f8e00ff */
[----:B------:R-:W-:Y:S02]  /*6540*/  SEL R3, RZ, 0xffffffff, P3 ;  /* 0xffffffffff037807 */ /* 0x000fe40001800000 */
[----:B------:R-:W-:Y:S01]  /*6550*/  CS2R R56, SRZ ;  /* 0x0000000000387805 */ /* 0x000fe2000001ff00 */
[----:B------:R-:W4:Y:S01]  /*6560*/  @P5 SYNCS.PHASECHK.TRANS64.TRYWAIT P1, [UR49+0x80], R7 ;  /* 0x00008007ff0055a7 */ /* 0x000f220008021131 */
[----:B------:R-:W-:Y:S01]  /*6570*/  UISETP.NE.AND UP0, UPT, UR10, 0x1, UPT ;  /* 0x000000010a00788c */ /* 0x000fe2000bf05270 */
[----:B------:R-:W-:Y:S01]  /*6580*/  P2R R87, PR, RZ, 0x20 ;  /* 0x00000020ff577803 */ /* 0x000fe20000000000 */
[----:B------:R-:W-:Y:S01]  /*6590*/  USHF.R.U32.HI UR5, URZ, UR6, UR5 ;  /* 0x00000006ff057299 */ /* 0x000fe20008011605 */
[----:B------:R-:W-:Y:S03]  /*65a0*/  @P2 SEL R3, R4, R3, !P4 ;  /* 0x0000000304032207 */ /* 0x000fe60006000000 */
[----:B------:R-:W-:Y:S02]  /*65b0*/  USEL UR5, UR8, UR5, !UP0 ;  /* 0x0000000508057287 */ /* 0x000fe4000c000000 */
[----:B------:R-:W-:Y:S01]  /*65c0*/  UISETP.NE.AND UP0, UPT, UR9, 0x1, UPT ;  /* 0x000000010900788c */ /* 0x000fe2000bf05270 */
[----:B------:R-:W-:Y:S03]  /*65d0*/  LOP3.LUT R3, R3, 0x1, RZ, 0xc0, !PT ;  /* 0x0000000103037812 */ /* 0x000fe600078ec0ff */
[----:B------:R-:W-:Y:S02]  /*65e0*/  IMAD R6, RZ, RZ, -UR5 ;  /* 0x80000005ff067e24 */ /* 0x000fe4000f8e02ff */
[----:B------:R-:W-:Y:S01]  /*65f0*/  IMAD.U32 R84, RZ, RZ, UR5 ;  /* 0x00000005ff547e24 */ /* 0x000fe2000f8e00ff */
[----:B------:R2:W2:Y:S01]  /*6600*/  SYNCS.PHASECHK.TRANS64.TRYWAIT P0, [R89+URZ+0xe0], R0 ;  /* 0x0000e000590075a7 */ /* 0x0004a200080011ff */
[----:B-1----:R-:W-:Y:S01]  /*6610*/  UIMAD.WIDE.U32 UR6, UR5, UR12, URZ ;  /* 0x0000000c050672a5 */ /* 0x002fe2000f8e00ff */
[----:B------:R-:W-:Y:S06]  /*6620*/  IMAD R85, R6, UR10, R85 ;  /* 0x0000000a06557c24 */ /* 0x000fec000f8e0255 */
[----:B------:R-:W-:Y:S02]  /*6630*/  UMOV UR4, UR7 ;  /* 0x0000000700047c82 */ /* 0x000fe40008000000 */
[----:B------:R-:W-:Y:S04]  /*6640*/  USHF.R.U32.HI UR4, URZ, UR13, UR4 ;  /* 0x0000000dff047299 */ /* 0x000fe80008011604 */
[----:B------:R-:W-:Y:S02]  /*6650*/  USEL UR4, UR5, UR4, !UP0 ;  /* 0x0000000405047287 */ /* 0x000fe4000c000000 */
[----:B------:R-:W-:Y:S02]  /*6660*/  UISETP.NE.AND UP0, UPT, UR14, 0x1, UPT ;  /* 0x000000010e00788c */ /* 0x000fe4000bf05270 */
[----:B------:R-:W-:Y:S02]  /*6670*/  UIMAD.WIDE.U32 UR6, UR4, UR15, URZ ;  /* 0x0000000f040672a5 */ /* 0x000fe4000f8e00ff */
[----:B------:R-:W-:Y:S02]  /*6680*/  IMAD.U32 R83, RZ, RZ, UR4 ;  /* 0x00000004ff537e24 */ /* 0x000fe4000f8e00ff */
[----:B------:R-:W-:Y:S01]  /*6690*/  PLOP3.LUT P2, PT, PT, PT, UP0, 0x80, 0x8 ;  /* 0x000000000008781c */ /* 0x000fe20003f4f008 */
[----:B------:R-:W-:Y:S02]  /*66a0*/  IMAD R5, RZ, RZ, -UR4 ;  /* 0x80000004ff057e24 */ /* 0x000fe4000f8e02ff */
[----:B------:R-:W-:Y:S01]  /*66b0*/  UMOV UR6, UR7 ;  /* 0x0000000700067c82 */ /* 0x000fe20008000000 */
[----:B------:R-:W-:Y:S01]  /*66c0*/  IMAD.U32 R81, RZ, RZ, UR4 ;  /* 0x00000004ff517e24 */ /* 0x000fe2000f8e00ff */
[----:B---3--:R-:W-:Y:S01]  /*66d0*/  USHF.R.U32.HI UR6, URZ, UR11, UR6 ;  /* 0x0000000bff067299 */ /* 0x008fe20008011606 */
[----:B------:R-:W-:Y:S05]  /*66e0*/  IMAD R84, R5, UR9, R84 ;  /* 0x0000000905547c24 */ /* 0x000fea000f8e0254 */
[----:B------:R-:W-:Y:S02]  /*66f0*/  SEL R83, R83, UR6, !P2 ;  /* 0x0000000653537c07 */ /* 0x000fe4000d000000 */
[----:B------:R-:W-:Y:S03]  /*6700*/  ISETP.NE.U32.AND P2, PT, R3, 0x1, PT ;  /* 0x000000010300780c */ /* 0x000fe60003f45070 */
[----:B------:R-:W-:Y:S01]  /*6710*/  IMAD.MOV R4, RZ, RZ, -R83 ;  /* 0x000000ffff047224 */ /* 0x000fe200078e0a53 */
[----:B------:R-:W-:Y:S03]  /*6720*/  P2R R92, PR, RZ, 0x4 ;  /* 0x00000004ff5c7803 */ /* 0x000fe60000000000 */
[----:B------:R-:W-:Y:S01]  /*6730*/  IMAD R81, R4, UR14, R81 ;  /* 0x0000000e04517c24 */ /* 0x000fe2000f8e0251 */
[----:B----4-:R-:W-:Y:S01]  /*6740*/  @P5 SEL R90, RZ, 0x1, !P1 ;  /* 0x00000001ff5a5807 */ /* 0x010fe20004800000 */
[----:B------:R-:W-:Y:S06]  /*6750*/  @!P5 BRA `(.L_x_87) ;  /* 0x000000000058d947 */ /* 0x000fec0003800000 */
[----:B------:R-:W-:Y:S01]  /*6760*/  IMAD.MOV.U32 R47, RZ, RZ, RZ ;  /* 0x000000ffff2f7224 */ /* 0x000fe200078e00ff */
[----:B------:R-:W-:Y:S01]  /*6770*/  ISETP.NE.AND P1, PT, R90, RZ, PT ;  /* 0x000000ff5a00720c */ /* 0x000fe20003f25270 */
[----:B------:R-:W-:Y:S01]  /*6780*/  BSSY B0, `(.L_x_88) ;  /* 0x000000c000007945 */ /* 0x000fe20003800000 */
[----:B------:R-:W-:Y:S02]  /*6790*/  CS2R R58, SRZ ;  /* 0x00000000003a7805 */ /* 0x000fe4000001ff00 */
[----:B------:R-:W-:Y:S02]  /*67a0*/  CS2R R56, SRZ ;  /* 0x0000000000387805 */ /* 0x000fe4000001ff00 */
[----:B------:R-:W-:Y:S02]  /*67b0*/  CS2R R54, SRZ ;  /* 0x0000000000367805 */ /* 0x000fe4000001ff00 */
[----:B------:R-:W-:Y:S02]  /*67c0*/  CS2R R52, SRZ ;  /* 0x0000000000347805 */ /* 0x000fe4000001ff00 */
[----:B------:R-:W-:Y:S02]  /*67d0*/  CS2R R50, SRZ ;  /* 0x0000000000327805 */ /* 0x000fe4000001ff00 */
[----:B------:R-:W-:Y:S02]  /*67e0*/  CS2R R48, SRZ ;  /* 0x0000000000307805 */ /* 0x000fe4000001ff00 */
[----:B------:R-:W-:Y:S01]  /*67f0*/  CS2R R44, SRZ ;  /* 0x00000000002c7805 */ /* 0x000fe2000001ff00 */
[----:B------:R-:W-:Y:S06]  /*6800*/  @P1 BRA `(.L_x_89) ;  /* 0x00000000000c1947 */ /* 0x000fec0003800000 */
[----:B------:R-:W-:Y:S04]  /*6810*/  SHF.L.U32 R3, R67, 0x1f, RZ ;  /* 0x0000001f43037819 */ /* 0x000fe800000006ff */
[----:B------:R-:W1:Y:S02]  /*6820*/  SYNCS.PHASECHK.TRANS64.TRYWAIT P1, [UR49+0x80], R3 ;  /* 0x00008003ff0075a7 */ /* 0x000e640008021131 */
[----:B-1----:R-:W-:Y:S05]  /*6830*/  @!P1 BRA `(.L_x_90) ;  /* 0x0000003000989947 */ /* 0x002fea0003800000 */
.L_x_89:
[----:B------:R-:W-:Y:S05]  /*6840*/  BSYNC B0 ;  /* 0x0000000000007941 */ /* 0x000fea0003800000 */
.L_x_88:
[----:B------:R-:W-:Y:S01]  /*6850*/  ISETP.NE.AND P1, PT, R92, RZ, PT ;  /* 0x000000ff5c00720c */ /* 0x000fe20003f25270 */
[----:B------:R-:W-:Y:S11]  /*6860*/  HFMA2 R91, -RZ, RZ, 0, 5.9604644775390625e-08 ;  /* 0x00000001ff5b7431 */ /* 0x000ff600000001ff */
[----:B------:R-:W-:Y:S01]  /*6870*/  @!UPT UIADD3 URZ, UPT, UPT, URZ, URZ, URZ ;  /* 0x000000fffffff290 */ /* 0x000fe2000fffe0ff */
[----:B------:R3:W4:Y:S04]  /*6880*/  @P1 LDS.128 R56, [R68] ;  /* 0x0000000044381984 */ /* 0x0007280000000c00 */
[----:B------:R3:W1:Y:S04]  /*6890*/  @P1 LDS.128 R52, [R82+0x10] ;  /* 0x0000100052341984 */ /* 0x0006680000000c00 */
[----:B------:R3:W1:Y:S04]  /*68a0*/  @P1 LDS.128 R48, [R80+0x20] ;  /* 0x0000200050301984 */ /* 0x0006680000000c00 */
[----:B------:R3:W1:Y:S02]  /*68b0*/  @P1 LDS.128 R44, [R88+0x30] ;  /* 0x00003000582c1984 */ /* 0x0006640000000c00 */
.L_x_87:
[----:B------:R-:W-:Y:S05]  /*68c0*/  BSYNC B1 ;  /* 0x0000000000017941 */ /* 0x000fea0003800000 */
.L_x_86:
[----:B-1----:R-:W-:Y:S04]  /*68d0*/  SHF.R.U32.HI R3, RZ, 0x15, R25 ;  /* 0x00000015ff037819 */ /* 0x002fe80000011619 */
[----:B------:R-:W-:Y:S01]  /*68e0*/  LOP3.LUT P1, RZ, R3, 0x3, R72, 0x48, !PT ;  /* 0x0000000303ff7812 */ /* 0x000fe20007824848 */
[----:B------:R-:W-:Y:S01]  /*68f0*/  @!UPT UIADD3 URZ, UPT, UPT, URZ, URZ, URZ ;  /* 0x000000fffffff290 */ /* 0x000fe2000fffe0ff */
[----:B--2---:R-:W-:Y:S11]  /*6900*/  @P0 BRA `(.L_x_91) ;  /* 0x0000000000080947 */ /* 0x004ff60003800000 */
[----:B------:R-:W1:Y:S02]  /*6910*/  SYNCS.PHASECHK.TRANS64.TRYWAIT P0, [R89+URZ+0xe0], R0 ;  /* 0x0000e000590075a7 */ /* 0x000e6400080011ff */
[----:B-1----:R-:W-:Y:S05]  /*6920*/  @!P0 BRA `(.L_x_92) ;  /* 0x0000003000748947 */ /* 0x002fea0003800000 */
.L_x_91:
[----:B------:R-:W-:Y:S05]  /*6930*/  @!P1 BRA `(.L_x_93) ;  /* 0x0000000000409947 */ /* 0x000fea0003800000 */
[----:B------:R-:W2:Y:S01]  /*6940*/  LDCU.64 UR8, c[0x4][0x70] ;  /* 0x01000e00ff0877ac */ /* 0x000ea20008000a00 */
[----:B------:R-:W-:Y:S01]  /*6950*/  MOV R3, 0x0 ;  /* 0x0000000000037802 */ /* 0x000fe20000000f00 */
[----:B------:R-:W-:Y:S02]  /*6960*/  HFMA2 R12, -RZ, RZ, 0, 5.9604644775390625e-08 ;  /* 0x00000001ff0c7431 */ /* 0x000fe400000001ff */
[----:B------:R-:W-:Y:S02]  /*6970*/  IMAD.MOV.U32 R8, RZ, RZ, 0x192 ;  /* 0x00000192ff087424 */ /* 0x000fe400078e00ff */
[----:B------:R-:W-:Y:S01]  /*6980*/  IMAD.MOV.U32 R13, RZ, RZ, RZ ;  /* 0x000000ffff0d7224 */ /* 0x000fe200078e00ff */
[----:B------:R-:W5:Y:S01]  /*6990*/  LDCU.64 UR6, c[0x4][0x78] ;  /* 0x01000f00ff0677ac */ /* 0x000f620008000a00 */
[----:B------:R-:W1:Y:S01]  /*69a0*/  LDC.64 R2, c[0x4][R3] ;  /* 0x0100000003027b82 */ /* 0x000e620000000a00 */
[----:B------:R-:W3:Y:S01]  /*69b0*/  LDCU.64 UR4, c[0x4][0x10] ;  /* 0x01000200ff0477ac */ /* 0x000ee20008000a00 */
[----:B--2---:R-:W-:Y:S01]  /*69c0*/  MOV R5, UR9 ;  /* 0x0000000900057c02 */ /* 0x004fe20008000f00 */
[----:B------:R-:W-:Y:S01]  /*69d0*/  IMAD.U32 R4, RZ, RZ, UR8 ;  /* 0x00000008ff047e24 */ /* 0x000fe2000f8e00ff */
[----:B-----5:R-:W-:Y:S01]  /*69e0*/  MOV R7, UR7 ;  /* 0x0000000700077c02 */ /* 0x020fe20008000f00 */
[----:B------:R-:W-:Y:S01]  /*69f0*/  IMAD.U32 R6, RZ, RZ, UR6 ;  /* 0x00000006ff067e24 */ /* 0x000fe2000f8e00ff */
[----:B---3--:R-:W-:Y:S01]  /*6a00*/  MOV R11, UR5 ;  /* 0x00000005000b7c02 */ /* 0x008fe20008000f00 */
[----:B------:R-:W-:Y:S02]  /*6a10*/  IMAD.U32 R10, RZ, RZ, UR4 ;  /* 0x00000004ff0a7e24 */ /* 0x000fe4000f8e00ff */
[----:B------:R-:W-:Y:S07]  /*6a20*/  LEPC R20, `(.L_x_93) ;  /* 0x000000001014794e */ /* 0x000fee0000000000 */
[----:B-1--4-:R-:W-:Y:S05]  /*6a30*/  CALL.ABS.NOINC R2 ;  /* 0x0000000002007343 */ /* 0x012fea0003c00000 */
.L_x_93:
[----:B----4-:R-:W-:Y:S01]  /*6a40*/  LOP3.LUT R20, R56, 0xffffe000, RZ, 0xc0, !PT ;  /* 0xffffe00038147812 */ /* 0x010fe200078ec0ff */
[----:B------:R-:W-:Y:S05]  /*6a50*/  WARPSYNC.ALL ;  /* 0x0000000000007948 */ /* 0x000fea0003800000 */
[----:B------:R-:W-:Y:S01]  /*6a60*/  R2UR UR4, R25 ;  /* 0x00000000190472ca */ /* 0x000fe200000e0000 */
[----:B------:R-:W-:Y:S01]  /*6a70*/  BSSY.RECONVERGENT B0, `(.L_x_94) ;  /* 0x000005b000007945 */ /* 0x000fe20003800200 */
[----:B------:R-:W-:Y:S02]  /*6a80*/  LOP3.LUT R21, R57, 0xffffe000, RZ, 0xc0, !PT ;  /* 0xffffe00039157812 */ /* 0x000fe400078ec0ff */
[----:B------:R-:W-:Y:S02]  /*6a90*/  LOP3.LUT R26, R58, 0xffffe000, RZ, 0xc0, !PT ;  /* 0xffffe0003a1a7812 */ /* 0x000fe400078ec0ff */
[----:B------:R-:W-:Y:S02]  /*6aa0*/  LOP3.LUT R33, R52, 0xffffe000, RZ, 0xc0, !PT ;  /* 0xffffe00034217812 */ /* 0x000fe400078ec0ff */
[----:B------:R-:W-:Y:S05]  /*6ab0*/  ISETP.NE.AND P0, PT, R70, RZ, PT ;  /* 0x000000ff4600720c */ /* 0x000fea0003f05270 */
[----:B------:R-:W1:Y:S02]  /*6ac0*/  LDTM.x16 R4, tmem[UR4] ;  /* 0x00000004000479ee */ /* 0x000e640008240000 */
[C---:B-1----:R-:W-:Y:S01]  /*6ad0*/  FMUL R0, R24.reuse, R4 ;  /* 0x0000000418007220 */ /* 0x042fe20000400000 */
[C---:B------:R-:W-:Y:S01]  /*6ae0*/  FMUL R2, R24.reuse, R5 ;  /* 0x0000000518027220 */ /* 0x040fe20000400000 */
[C---:B------:R-:W-:Y:S01]  /*6af0*/  FMUL R3, R24.reuse, R6 ;  /* 0x0000000618037220 */ /* 0x040fe20000400000 */
[----:B------:R-:W-:Y:S01]  /*6b00*/  FMUL R7, R24, R7 ;  /* 0x0000000718077220 */ /* 0x000fe20000400000 */
[----:B------:R-:W-:Y:S01]  /*6b10*/  FFMA R28, R27, R20, R0 ;  /* 0x000000141b1c7223 */ /* 0x000fe20000000000 */
[----:B------:R-:W-:Y:S01]  /*6b20*/  LOP3.LUT R20, R59, 0xffffe000, RZ, 0xc0, !PT ;  /* 0xffffe0003b147812 */ /* 0x000fe200078ec0ff */
[C---:B------:R-:W-:Y:S01]  /*6b30*/  FFMA R29, R27.reuse, R21, R2 ;  /* 0x000000151b1d7223 */ /* 0x040fe20000000002 */
[----:B------:R-:W-:Y:S01]  /*6b40*/  LOP3.LUT R21, R54, 0xffffe000, RZ, 0xc0, !PT ;  /* 0xffffe00036157812 */ /* 0x000fe200078ec0ff */
[----:B------:R-:W-:Y:S01]  /*6b50*/  FFMA R30, R27, R26, R3 ;  /* 0x0000001a1b1e7223 */ /* 0x000fe20000000003 */
[----:B------:R-:W-:Y:S01]  /*6b60*/  LOP3.LUT R26, R53, 0xffffe000, RZ, 0xc0, !PT ;  /* 0xffffe000351a7812 */ /* 0x000fe200078ec0ff */
[----:B------:R-:W-:Y:S01]  /*6b70*/  FFMA R31, R27, R20, R7 ;  /* 0x000000141b1f7223 */ /* 0x000fe20000000007 */
[----:B------:R-:W-:Y:S01]  /*6b80*/  LOP3.LUT R20, R55, 0xffffe000, RZ, 0xc0, !PT ;  /* 0xffffe00037147812 */ /* 0x000fe200078ec0ff */
[C---:B------:R-:W-:Y:S01]  /*6b90*/  FMUL R4, R24.reuse, R8 ;  /* 0x0000000818047220 */ /* 0x040fe20000400000 */
[----:B------:R-:W-:Y:S01]  /*6ba0*/  F2FP.TF32.F32.PACK_B R28, R28 ;  /* 0x0000001cff1c723e */ /* 0x000fe200024050ff */
[C---:B------:R-:W-:Y:S01]  /*6bb0*/  FMUL R5, R24.reuse, R9 ;  /* 0x0000000918057220 */ /* 0x040fe20000400000 */
[----:B------:R-:W-:Y:S01]  /*6bc0*/  F2FP.TF32.F32.PACK_B R29, R29 ;  /* 0x0000001dff1d723e */ /* 0x000fe200024050ff */
[C---:B------:R-:W-:Y:S01]  /*6bd0*/  FMUL R6, R24.reuse, R10 ;  /* 0x0000000a18067220 */ /* 0x040fe20000400000 */
[----:B------:R-:W-:Y:S01]  /*6be0*/  FMUL R11, R24, R11 ;  /* 0x0000000b180b7220 */ /* 0x000fe20000400000 */
[----:B------:R-:W-:Y:S01]  /*6bf0*/  F2FP.TF32.F32.PACK_B R30, R30 ;  /* 0x0000001eff1e723e */ /* 0x000fe200024050ff */
[C---:B------:R-:W-:Y:S01]  /*6c00*/  FFMA R4, R27.reuse, R33, R4 ;  /* 0x000000211b047223 */ /* 0x040fe20000000004 */
[----:B------:R-:W-:Y:S01]  /*6c10*/  F2FP.TF32.F32.PACK_B R31, R31 ;  /* 0x0000001fff1f723e */ /* 0x000fe200024050ff */
[C---:B------:R-:W-:Y:S01]  /*6c20*/  FFMA R5, R27.reuse, R26, R5 ;  /* 0x0000001a1b057223 */ /* 0x040fe20000000005 */
[C---:B------:R-:W-:Y:S01]  /*6c30*/  FFMA R6, R27.reuse, R21, R6 ;  /* 0x000000151b067223 */ /* 0x040fe20000000006 */
[----:B------:R-:W-:Y:S01]  /*6c40*/  FFMA R7, R27, R20, R11 ;  /* 0x000000141b077223 */ /* 0x000fe2000000000b */
[----:B------:R-:W-:Y:S01]  /*6c50*/  LOP3.LUT R33, R48, 0xffffe000, RZ, 0xc0, !PT ;  /* 0xffffe00030217812 */ /* 0x000fe200078ec0ff */
[----:B------:R1:W-:Y:S01]  /*6c60*/  STS.128 [R68], R28 ;  /* 0x0000001c44007388 */ /* 0x0003e20000000c00 */
[----:B------:R-:W-:Y:S01]  /*6c70*/  LOP3.LUT R26, R49, 0xffffe000, RZ, 0xc0, !PT ;  /* 0xffffe000311a7812 */ /* 0x000fe200078ec0ff */
[C---:B------:R-:W-:Y:S01]  /*6c80*/  FMUL R8, R24.reuse, R12 ;  /* 0x0000000c18087220 */ /* 0x040fe20000400000 */
[----:B------:R-:W-:Y:S01]  /*6c90*/  FMUL R9, R24, R13 ;  /* 0x0000000d18097220 */ /* 0x000fe20000400000 */
[----:B------:R-:W-:Y:S01]  /*6ca0*/  LOP3.LUT R21, R50, 0xffffe000, RZ, 0xc0, !PT ;  /* 0xffffe00032157812 */ /* 0x000fe200078ec0ff */
[C---:B------:R-:W-:Y:S01]  /*6cb0*/  FMUL R10, R24.reuse, R14 ;  /* 0x0000000e180a7220 */ /* 0x040fe20000400000 */
[----:B------:R-:W-:Y:S01]  /*6cc0*/  LOP3.LUT R20, R51, 0xffffe000, RZ, 0xc0, !PT ;  /* 0xffffe00033147812 */ /* 0x000fe200078ec0ff */
[----:B------:R-:W-:Y:S01]  /*6cd0*/  FMUL R15, R24, R15 ;  /* 0x0000000f180f7220 */ /* 0x000fe20000400000 */
[----:B------:R-:W-:Y:S01]  /*6ce0*/  F2FP.TF32.F32.PACK_B R4, R4 ;  /* 0x00000004ff04723e */ /* 0x000fe200024050ff */
[C---:B------:R-:W-:Y:S01]  /*6cf0*/  FFMA R8, R27.reuse, R33, R8 ;  /* 0x000000211b087223 */ /* 0x040fe20000000008 */
[----:B------:R-:W-:Y:S01]  /*6d00*/  F2FP.TF32.F32.PACK_B R5, R5 ;  /* 0x00000005ff05723e */ /* 0x000fe200024050ff */
[C---:B------:R-:W-:Y:S01]  /*6d10*/  FFMA R9, R27.reuse, R26, R9 ;  /* 0x0000001a1b097223 */ /* 0x040fe20000000009 */
[----:B------:R-:W-:Y:S01]  /*6d20*/  F2FP.TF32.F32.PACK_B R6, R6 ;  /* 0x00000006ff06723e */ /* 0x000fe200024050ff */
[C---:B------:R-:W-:Y:S01]  /*6d30*/  FFMA R10, R27.reuse, R21, R10 ;  /* 0x000000151b0a7223 */ /* 0x040fe2000000000a */
[----:B------:R-:W-:Y:S01]  /*6d40*/  F2FP.TF32.F32.PACK_B R7, R7 ;  /* 0x00000007ff07723e */ /* 0x000fe200024050ff */
[----:B------:R-:W-:Y:S01]  /*6d50*/  FFMA R11, R27, R20, R15 ;  /* 0x000000141b0b7223 */ /* 0x000fe2000000000f */
[----:B------:R-:W-:Y:S01]  /*6d60*/  LOP3.LUT R33, R44, 0xffffe000, RZ, 0xc0, !PT ;  /* 0xffffe0002c217812 */ /* 0x000fe200078ec0ff */
[C---:B------:R-:W-:Y:S01]  /*6d70*/  FMUL R12, R24.reuse, R16 ;  /* 0x00000010180c7220 */ /* 0x040fe20000400000 */
[----:B------:R-:W-:Y:S01]  /*6d80*/  LOP3.LUT R26, R45, 0xffffe000, RZ, 0xc0, !PT ;  /* 0xffffe0002d1a7812 */ /* 0x000fe200078ec0ff */
[----:B------:R1:W-:Y:S01]  /*6d90*/  STS.128 [R82+0x10], R4 ;  /* 0x0000100452007388 */ /* 0x0003e20000000c00 */
        /* <DEDUP_REMOVED lines=13> */
[----:B------:R-:W-:Y:S02]  /*6e70*/  F2FP.TF32.F32.PACK_B R12, R12 ;  /* 0x0000000cff0c723e */ /* 0x000fe400024050ff */
[----:B------:R-:W-:Y:S01]  /*6e80*/  F2FP.TF32.F32.PACK_B R13, R13 ;  /* 0x0000000dff0d723e */ /* 0x000fe200024050ff */
[----:B------:R1:W-:Y:S01]  /*6e90*/  STS.128 [R80+0x20], R8 ;  /* 0x0000200850007388 */ /* 0x0003e20000000c00 */
[----:B------:R-:W-:Y:S02]  /*6ea0*/  F2FP.TF32.F32.PACK_B R14, R14 ;  /* 0x0000000eff0e723e */ /* 0x000fe400024050ff */
[----:B------:R-:W-:Y:S05]  /*6eb0*/  F2FP.TF32.F32.PACK_B R15, R15 ;  /* 0x0000000fff0f723e */ /* 0x000fea00024050ff */
[----:B------:R1:W-:Y:S01]  /*6ec0*/  STS.128 [R88+0x30], R12 ;  /* 0x0000300c58007388 */ /* 0x0003e20000000c00 */
[----:B------:R-:W-:Y:S01]  /*6ed0*/  @!PT LDS RZ, [RZ] ;  /* 0x00000000fffff984 */ /* 0x000fe20000000800 */
[----:B------:R-:W-:Y:S01]  /*6ee0*/  @!PT LDS RZ, [RZ] ;  /* 0x00000000fffff984 */ /* 0x000fe20000000800 */
[----:B------:R-:W-:Y:S01]  /*6ef0*/  @!PT LDS RZ, [RZ] ;  /* 0x00000000fffff984 */ /* 0x000fe20000000800 */
[----:B------:R-:W-:Y:S01]  /*6f00*/  @!PT LDS RZ, [RZ] ;  /* 0x00000000fffff984 */ /* 0x000fe20000000800 */
[----:B------:R2:W-:Y:S07]  /*6f10*/  MEMBAR.ALL.CTA ;  /* 0x0000000000007992 */ /* 0x0005ee0000008000 */
[----:B--2---:R-:W2:Y:S02]  /*6f20*/  FENCE.VIEW.ASYNC.S ;  /* 0x00000000000073c6 */ /* 0x004ea40000000000 */
[----:B--2---:R-:W-:Y:S06]  /*6f30*/  BAR.SYNC.DEFER_BLOCKING 0x1, 0x80 ;  /* 0x0042000000007b1d */ /* 0x004fec0000010000 */
[----:B------:R-:W-:Y:S05]  /*6f40*/  @P0 BRA `(.L_x_95) ;  /* 0x0000000000340947 */ /* 0x000fea0003800000 */
[----:B------:R-:W2:Y:S01]  /*6f50*/  LDCU.64 UR6, c[0x0][0x348] ;  /* 0x00006900ff0677ac */ /* 0x000ea20008000a00 */
[----:B------:R-:W-:Y:S02]  /*6f60*/  R2UR UR42, R85 ;  /* 0x00000000552a72ca */ /* 0x000fe400000e0000 */
[----:B------:R-:W-:Y:S01]  /*6f70*/  R2UR UR43, R84 ;  /* 0x00000000542b72ca */ /* 0x000fe200000e0000 */
[----:B------:R-:W-:Y:S01]  /*6f80*/  UIADD3 UR4, UPT, UPT, UR49, 0x200, URZ ;  /* 0x0000020031047890 */ /* 0x000fe2000fffe0ff */
[----:B------:R-:W-:Y:S02]  /*6f90*/  R2UR UR44, R81 ;  /* 0x00000000512c72ca */ /* 0x000fe400000e0000 */
[----:B------:R-:W-:Y:S03]  /*6fa0*/  R2UR UR45, R83 ;  /* 0x00000000532d72ca */ /* 0x000fe600000e0000 */
[----:B------:R-:W-:Y:S05]  /*6fb0*/  IMAD.U32 R62, RZ, RZ, UR4 ;  /* 0x00000004ff3e7e24 */ /* 0x000fea000f8e00ff */
[----:B------:R-:W-:Y:S01]  /*6fc0*/  R2UR UR40, R62 ;  /* 0x000000003e2872ca */ /* 0x000fe200000e0000 */
[----:B--2---:R-:W-:Y:S04]  /*6fd0*/  UIADD3 UR4, UP0, UPT, UR6, 0x780, URZ ;  /* 0x0000078006047890 */ /* 0x004fe8000ff1e0ff */
[----:B------:R-:W-:Y:S09]  /*6fe0*/  UIADD3.X UR5, UPT, UPT, URZ, UR7, URZ, UP0, !UPT ;  /* 0x00000007ff057290 */ /* 0x000ff200087fe4ff */
[----:B------:R2:W-:Y:S01]  /*6ff0*/  UTMASTG.5D.IM2COL [UR40], [UR4] ;  /* 0x00000028040073b5 */ /* 0x0005e20008060000 */
[----:B------:R0:W-:Y:S01]  /*7000*/  UTMACMDFLUSH ;  /* 0x00000000000079b7 */ /* 0x0001e20000000000 */
[----:B--2---:R-:W-:Y:S04]  /*7010*/  DEPBAR.LE SB0, 0x1 ;  /* 0x000080400000791a */ /* 0x004fe80000000000 */
.L_x_95:
[----:B------:R-:W-:Y:S05]  /*7020*/  BSYNC.RECONVERGENT B0 ;  /* 0x0000000000007941 */ /* 0x000fea0003800200 */
.L_x_94:
[----:B------:R-:W-:Y:S01]  /*7030*/  BAR.SYNC.DEFER_BLOCKING 0x1, 0x80 ;  /* 0x0042000000007b1d */ /* 0x000fe20000010000 */
[----:B------:R-:W-:Y:S01]  /*7040*/  ISETP.NE.AND P1, PT, R87, RZ, PT ;  /* 0x000000ff5700720c */ /* 0x000fe20003f25270 */
[----:B------:R-:W-:Y:S01]  /*7050*/  UISETP.NE.AND UP0, UPT, UR53, URZ, UPT ;  /* 0x000000ff3500728c */ /* 0x000fe2000bf05270 */
[----:B------:R-:W-:Y:S11]  /*7060*/  LEA R3, R91, UR49, 0x3 ;  /* 0x000000315b037c11 */ /* 0x000ff6000f8e18ff */
[----:B-1----:R-:W-:Y:S01]  /*7070*/  @P1 SHF.L.U32 R4, R67, 0x1f, RZ ;  /* 0x0000001f43041819 */ /* 0x002fe200000006ff */
[----:B------:R-:W-:Y:S06]  /*7080*/  BRA.U !UP0, `(.L_x_96) ;  /* 0x0000000108247547 */ /* 0x000fec000b800000 */
[----:B------:R-:W1:Y:S01]  /*7090*/  S2R R0, SR_CgaCtaId ;  /* 0x0000000000007919 */ /* 0x000e620000008800 */
[----:B------:R-:W-:Y:S01]  /*70a0*/  IMAD.U32 R2, RZ, RZ, UR50 ;  /* 0x00000032ff027e24 */ /* 0x000fe2000f8e00ff */
[----:B------:R-:W-:Y:S04]  /*70b0*/  UIADD3 UR4, UPT, UPT, UR50, 0x1, URZ ;  /* 0x0000000132047890 */ /* 0x000fe8000fffe0ff */
[----:B------:R-:W-:Y:S01]  /*70c0*/  @P1 LEA R2, R2, UR49, 0x3 ;  /* 0x0000003102021c11 */ /* 0x000fe2000f8e18ff */
[----:B------:R-:W-:Y:S04]  /*70d0*/  UISETP.NE.AND UP0, UPT, UR4, 0x4, UPT ;  /* 0x000000040400788c */ /* 0x000fe8000bf05270 */
[----:B------:R-:W-:Y:S01]  /*70e0*/  @P1 VIADD R5, R2, 0xa0 ;  /* 0x000000a002051836 */ /* 0x000fe20000000000 */
[----:B------:R-:W-:Y:S04]  /*70f0*/  USEL UR50, UR4, URZ, UP0 ;  /* 0x000000ff04327287 */ /* 0x000fe80008000000 */
[----:B-1----:R-:W-:Y:S04]  /*7100*/  @P1 PRMT R0, R0, 0x654, R5 ;  /* 0x0000065400001816 */ /* 0x002fe80000000005 */
[----:B------:R1:W-:Y:S04]  /*7110*/  @P1 SYNCS.ARRIVE.TRANS64.RED.A1T0 RZ, [R0+URZ], RZ ;  /* 0x000000ff00ff19a7 */ /* 0x0003e800081004ff */
.L_x_96:
[----:B------:R-:W2:Y:S01]  /*7120*/  @P1 SYNCS.PHASECHK.TRANS64.TRYWAIT P0, [R3+URZ+0x80], R4 ;  /* 0x00008004030015a7 */ /* 0x000ea200080011ff */
[----:B------:R-:W-:Y:S01]  /*7130*/  BSSY B1, `(.L_x_97) ;  /* 0x0000016000017945 */ /* 0x000fe20003800000 */
[----:B--2---:R-:W-:Y:S03]  /*7140*/  @P1 SEL R90, RZ, 0x1, !P0 ;  /* 0x00000001ff5a1807 */ /* 0x004fe60004000000 */
[----:B------:R-:W-:Y:S05]  /*7150*/  @!P1 BRA `(.L_x_98) ;  /* 0x00000000004c9947 */ /* 0x000fea0003800000 */
[----:B------:R-:W-:Y:S01]  /*7160*/  ISETP.NE.AND P0, PT, R90, RZ, PT ;  /* 0x000000ff5a00720c */ /* 0x000fe20003f05270 */
[----:B------:R-:W-:Y:S01]  /*7170*/  BSSY B0, `(.L_x_99) ;  /* 0x000000b000007945 */ /* 0x000fe20003800000 */
[----:B------:R-:W-:Y:S11]  /*7180*/  ISETP.NE.AND P1, PT, R92, RZ, PT ;  /* 0x000000ff5c00720c */ /* 0x000ff60003f25270 */
[----:B------:R-:W-:Y:S02]  /*7190*/  @!UPT UIADD3 URZ, UPT, UPT, URZ, URZ, URZ ;  /* 0x000000fffffff290 */ /* 0x000fe4000fffe0ff */
[C---:B------:R-:W-:Y:S01]  /*71a0*/  @P1 IMAD R6, R91.reuse, 0x2000, R68 ;  /* 0x000020005b061824 */ /* 0x040fe200078e0244 */
[C---:B------:R-:W-:Y:S01]  /*71b0*/  @P1 LEA R4, R91.reuse, R80, 0xd ;  /* 0x000000505b041211 */ /* 0x040fe200078e68ff */
[C---:B------:R-:W-:Y:S02]  /*71c0*/  @P1 IMAD R5, R91.reuse, 0x2000, R82 ;  /* 0x000020005b051824 */ /* 0x040fe400078e0252 */
[----:B------:R-:W-:Y:S01]  /*71d0*/  @P1 IMAD R2, R91, 0x2000, R88 ;  /* 0x000020005b021824 */ /* 0x000fe200078e0258 */
[----:B------:R-:W-:Y:S06]  /*71e0*/  @P0 BRA `(.L_x_100) ;  /* 0x00000000000c0947 */ /* 0x000fec0003800000 */
[----:B-1----:R-:W-:Y:S04]  /*71f0*/  SHF.L.U32 R0, R67, 0x1f, RZ ;  /* 0x0000001f43007819 */ /* 0x002fe800000006ff */
[----:B------:R-:W1:Y:S02]  /*7200*/  SYNCS.PHASECHK.TRANS64.TRYWAIT P0, [R3+URZ+0x80], R0 ;  /* 0x00008000030075a7 */ /* 0x000e6400080011ff */
[----:B-1----:R-:W-:Y:S05]  /*7210*/  @!P0 BRA `(.L_x_101) ;  /* 0x00000028004c8947 */ /* 0x002fea0003800000 */
.L_x_100:
[----:B------:R-:W-:Y:S05]  /*7220*/  BSYNC B0 ;  /* 0x0000000000007941 */ /* 0x000fea0003800000 */
.L_x_99:
[----:B------:R-:W-:Y:S02]  /*7230*/  ISETP.NE.AND P0, PT, R92, RZ, PT ;  /* 0x000000ff5c00720c */ /* 0x000fe40003f05270 */
[----:B------:R-:W-:Y:S11]  /*7240*/  IADD3 R91, PT, PT, R91, 0x1, RZ ;  /* 0x000000015b5b7810 */ /* 0x000ff60007ffe0ff */
[----:B------:R2:W4:Y:S04]  /*7250*/  @P0 LDS.128 R56, [R6] ;  /* 0x0000000006380984 */ /* 0x0005280000000c00 */
[----:B------:R2:W1:Y:S04]  /*7260*/  @P0 LDS.128 R52, [R5+0x10] ;  /* 0x0000100005340984 */ /* 0x0004680000000c00 */
[----:B------:R2:W1:Y:S04]  /*7270*/  @P0 LDS.128 R48, [R4+0x20] ;  /* 0x0000200004300984 */ /* 0x0004680000000c00 */
[----:B------:R2:W1:Y:S02]  /*7280*/  @P0 LDS.128 R44, [R2+0x30] ;  /* 0x00003000022c0984 */ /* 0x0004640000000c00 */
.L_x_98:
[----:B------:R-:W-:Y:S05]  /*7290*/  BSYNC B1 ;  /* 0x0000000000017941 */ /* 0x000fea0003800000 */
.L_x_97:
[----:B-1----:R-:W-:Y:S05]  /*72a0*/  VIADD R3, R25, 0x10 ;  /* 0x0000001019037836 */ /* 0x002fea0000000000 */
[----:B------:R-:W-:Y:S04]  /*72b0*/  SHF.R.U32.HI R3, RZ, 0x15, R3 ;  /* 0x00000015ff037819 */ /* 0x000fe80000011603 */
[----:B------:R-:W-:Y:S11]  /*72c0*/  LOP3.LUT P0, RZ, R3, 0x3, R72, 0x48, !PT ;  /* 0x0000000303ff7812 */ /* 0x000ff60007804848 */
[----:B------:R-:W-:Y:S02]  /*72d0*/  @!UPT UIADD3 URZ, UPT, UPT, URZ, URZ, URZ ;  /* 0x000000fffffff290 */ /* 0x000fe4000fffe0ff */
[----:B------:R-:W-:Y:S05]  /*72e0*/  @!P0 BRA `(.L_x_102) ;  /* 0x0000000000408947 */ /* 0x000fea0003800000 */
[----:B------:R-:W1:Y:S01]  /*72f0*/  LDCU.64 UR8, c[0x4][0x70] ;  /* 0x01000e00ff0877ac */ /* 0x000e620008000a00 */
[----:B------:R-:W-:Y:S01]  /*7300*/  MOV R3, 0x0 ;  /* 0x0000000000037802 */ /* 0x000fe20000000f00 */
[----:B------:R-:W-:Y:S02]  /*7310*/  HFMA2 R12, -RZ, RZ, 0, 5.9604644775390625e-08 ;  /* 0x00000001ff0c7431 */ /* 0x000fe400000001ff */
[----:B------:R-:W-:Y:S02]  /*7320*/  IMAD.MOV.U32 R8, RZ, RZ, 0x192 ;  /* 0x00000192ff087424 */ /* 0x000fe400078e00ff */
[----:B------:R-:W-:Y:S01]  /*7330*/  IMAD.MOV.U32 R13, RZ, RZ, RZ ;  /* 0x000000ffff0d7224 */ /* 0x000fe200078e00ff */
[----:B------:R-:W5:Y:S01]  /*7340*/  LDCU.64 UR6, c[0x4][0x78] ;  /* 0x01000f00ff0677ac */ /* 0x000f620008000a00 */
[----:B--2---:R-:W2:Y:S01]  /*7350*/  LDC.64 R2, c[0x4][R3] ;  /* 0x0100000003027b82 */ /* 0x004ea20000000a00 */
[----:B------:R-:W3:Y:S01]  /*7360*/  LDCU.64 UR4, c[0x4][0x10] ;  /* 0x01000200ff0477ac */ /* 0x000ee20008000a00 */
[----:B-1----:R-:W-:Y:S01]  /*7370*/  MOV R5, UR9 ;  /* 0x0000000900057c02 */ /* 0x002fe20008000f00 */
[----:B------:R-:W-:Y:S01]  /*7380*/  IMAD.U32 R4, RZ, RZ, UR8 ;  /* 0x00000008ff047e24 */ /* 0x000fe2000f8e00ff */
[----:B-----5:R-:W-:Y:S01]  /*7390*/  MOV R7, UR7 ;  /* 0x0000000700077c02 */ /* 0x020fe20008000f00 */
[----:B------:R-:W-:Y:S01]  /*73a0*/  IMAD.U32 R6, RZ, RZ, UR6 ;  /* 0x00000006ff067e24 */ /* 0x000fe2000f8e00ff */
[----:B---3--:R-:W-:Y:S01]  /*73b0*/  MOV R11, UR5 ;  /* 0x00000005000b7c02 */ /* 0x008fe20008000f00 */
[----:B------:R-:W-:Y:S02]  /*73c0*/  IMAD.U32 R10, RZ, RZ, UR4 ;  /* 0x00000004ff0a7e24 */ /* 0x000fe4000f8e00ff */
[----:B------:R-:W-:Y:S07]  /*73d0*/  LEPC R20, `(.L_x_102) ;  /* 0x000000001014794e */ /* 0x000fee0000000000 */
[----:B--2-4-:R-:W-:Y:S05]  /*73e0*/  CALL.ABS.NOINC R2 ;  /* 0x0000000002007343 */ /* 0x014fea0003c00000 */
.L_x_102:
[----:B----4-:R-:W-:Y:S01]  /*73f0*/  LOP3.LUT R20, R56, 0xffffe000, RZ, 0xc0, !PT ;  /* 0xffffe00038147812 */ /* 0x010fe200078ec0ff */
[----:B------:R-:W-:Y:S05]  /*7400*/  WARPSYNC.ALL ;  /* 0x0000000000007948 */ /* 0x000fea0003800000 */
[----:B------:R-:W-:Y:S01]  /*7410*/  R2UR UR4, R25 ;  /* 0x00000000190472ca */ /* 0x000fe200000e0000 */
[----:B------:R-:W1:Y:S01]  /*7420*/  S2R R93, SR_CgaCtaId ;  /* 0x00000000005d7919 */ /* 0x000e620000008800 */
[----:B------:R-:W-:Y:S01]  /*7430*/  LOP3.LUT R21, R57, 0xffffe000, RZ, 0xc0, !PT ;  /* 0xffffe00039157812 */ /* 0x000fe200078ec0ff */
[----:B------:R-:W-:Y:S01]  /*7440*/  IMAD.U32 R40, RZ, RZ, UR50 ;  /* 0x00000032ff287e24 */ /* 0x000fe2000f8e00ff */
[----:B------:R-:W-:Y:S01]  /*7450*/  LOP3.LUT R41, R58, 0xffffe000, RZ, 0xc0, !PT ;  /* 0xffffe0003a297812 */ /* 0x000fe200078ec0ff */
[----:B------:R-:W-:Y:S01]  /*7460*/  BSSY.RECONVERGENT B0, `(.L_x_103) ;  /* 0x000005e000007945 */ /* 0x000fe20003800200 */
[----:B------:R-:W-:Y:S02]  /*7470*/  LOP3.LUT R26, R48, 0xffffe000, RZ, 0xc0, !PT ;  /* 0xffffe000301a7812 */ /* 0x000fe400078ec0ff */
[----:B------:R-:W-:Y:S02]  /*7480*/  ISETP.NE.AND P6, PT, R87, RZ, PT ;  /* 0x000000ff5700720c */ /* 0x000fe40003fc5270 */
[----:B------:R-:W-:Y:S03]  /*7490*/  ISETP.NE.AND P0, PT, R70, RZ, PT ;  /* 0x000000ff4600720c */ /* 0x000fe60003f05270 */
[----:B--2---:R-:W2:Y:S08]  /*74a0*/  LDTM.x16 R4, tmem[UR4+0x10] ;  /* 0x00001004000479ee */ /* 0x004eb00008240000 */
[----:B------:R-:W-:Y:S01]  /*74b0*/  @P6 LEA R40, R40, UR49, 0x3 ;  /* 0x0000003128286c11 */ /* 0x000fe2000f8e18ff */
[C---:B--2---:R-:W-:Y:S01]  /*74c0*/  FMUL R0, R24.reuse, R4 ;  /* 0x0000000418007220 */ /* 0x044fe20000400000 */
[C---:B------:R-:W-:Y:S01]  /*74d0*/  FMUL R2, R24.reuse, R5 ;  /* 0x0000000518027220 */ /* 0x040fe20000400000 */
[C---:B------:R-:W-:Y:S01]  /*74e0*/  FMUL R3, R24.reuse, R10 ;  /* 0x0000000a18037220 */ /* 0x040fe20000400000 */
[----:B------:R-:W-:Y:S01]  /*74f0*/  FMUL R4, R24, R11 ;  /* 0x0000000b18047220 */ /* 0x000fe20000400000 */
[C---:B------:R-:W-:Y:S01]  /*7500*/  FFMA R28, R27.reuse, R20, R0 ;  /* 0x000000141b1c7223 */ /* 0x040fe20000000000 */
[----:B------:R-:W-:Y:S01]  /*7510*/  LOP3.LUT R20, R52, 0xffffe000, RZ, 0xc0, !PT ;  /* 0xffffe00034147812 */ /* 0x000fe200078ec0ff */
[----:B------:R-:W-:Y:S01]  /*7520*/  FFMA R29, R27, R21, R2 ;  /* 0x000000151b1d7223 */ /* 0x000fe20000000002 */
[----:B------:R-:W-:Y:S01]  /*7530*/  LOP3.LUT R21, R59, 0xffffe000, RZ, 0xc0, !PT ;  /* 0xffffe0003b157812 */ /* 0x000fe200078ec0ff */
[C---:B------:R-:W-:Y:S01]  /*7540*/  FMUL R0, R24.reuse, R6 ;  /* 0x0000000618007220 */ /* 0x040fe20000400000 */
[----:B------:R-:W-:Y:S01]  /*7550*/  F2FP.TF32.F32.PACK_B R28, R28 ;  /* 0x0000001cff1c723e */ /* 0x000fe200024050ff */
[C---:B------:R-:W-:Y:S01]  /*7560*/  FMUL R2, R24.reuse, R7 ;  /* 0x0000000718027220 */ /* 0x040fe20000400000 */
[----:B------:R-:W-:Y:S01]  /*7570*/  F2FP.TF32.F32.PACK_B R29, R29 ;  /* 0x0000001dff1d723e */ /* 0x000fe200024050ff */
[----:B------:R-:W-:Y:S01]  /*7580*/  FFMA R30, R27, R41, R0 ;  /* 0x000000291b1e7223 */ /* 0x000fe20000000000 */
[----:B------:R-:W-:Y:S01]  /*7590*/  LOP3.LUT R41, R55, 0xffffe000, RZ, 0xc0, !PT ;  /* 0xffffe00037297812 */ /* 0x000fe200078ec0ff */
[----:B------:R-:W-:Y:S01]  /*75a0*/  FFMA R31, R27, R21, R2 ;  /* 0x000000151b1f7223 */ /* 0x000fe20000000002 */
[----:B------:R-:W-:Y:S01]  /*75b0*/  LOP3.LUT R21, R53, 0xffffe000, RZ, 0xc0, !PT ;  /* 0xffffe00035157812 */ /* 0x000fe200078ec0ff */
[C---:B------:R-:W-:Y:S01]  /*75c0*/  FMUL R0, R24.reuse, R8 ;  /* 0x0000000818007220 */ /* 0x040fe20000400000 */
[----:B------:R-:W-:Y:S01]  /*75d0*/  F2FP.TF32.F32.PACK_B R30, R30 ;  /* 0x0000001eff1e723e */ /* 0x000fe200024050ff */
[----:B------:R-:W-:Y:S01]  /*75e0*/  FMUL R2, R24, R9 ;  /* 0x0000000918027220 */ /* 0x000fe20000400000 */
[----:B------:R-:W-:Y:S01]  /*75f0*/  F2FP.TF32.F32.PACK_B R31, R31 ;  /* 0x0000001fff1f723e */ /* 0x000fe200024050ff */
[C---:B------:R-:W-:Y:S01]  /*7600*/  FFMA R32, R27.reuse, R20, R0 ;  /* 0x000000141b207223 */ /* 0x040fe20000000000 */
[----:B------:R-:W-:Y:S01]  /*7610*/  LOP3.LUT R20, R54, 0xffffe000, RZ, 0xc0, !PT ;  /* 0xffffe00036147812 */ /* 0x000fe200078ec0ff */
[----:B------:R-:W-:Y:S01]  /*7620*/  FFMA R33, R27, R21, R2 ;  /* 0x000000151b217223 */ /* 0x000fe20000000002 */
[----:B------:R-:W-:Y:S01]  /*7630*/  FMUL R5, R24, R12 ;  /* 0x0000000c18057220 */ /* 0x000fe20000400000 */
[----:B------:R2:W-:Y:S01]  /*7640*/  STS.128 [R68+0x2000], R28 ;  /* 0x0020001c44007388 */ /* 0x0005e20000000c00 */
[----:B------:R-:W-:Y:S01]  /*7650*/  LOP3.LUT R21, R49, 0xffffe000, RZ, 0xc0, !PT ;  /* 0xffffe00031157812 */ /* 0x000fe200078ec0ff */
[C---:B------:R-:W-:Y:S01]  /*7660*/  FFMA R34, R27.reuse, R20, R3 ;  /* 0x000000141b227223 */ /* 0x040fe20000000003 */
[----:B------:R-:W-:Y:S01]  /*7670*/  LOP3.LUT R20, R50, 0xffffe000, RZ, 0xc0, !PT ;  /* 0xffffe00032147812 */ /* 0x000fe200078ec0ff */
[----:B------:R-:W-:Y:S01]  /*7680*/  FFMA R35, R27, R41, R4 ;  /* 0x000000291b237223 */ /* 0x000fe20000000004 */
[----:B------:R-:W-:Y:S01]  /*7690*/  LOP3.LUT R41, R51, 0xffffe000, RZ, 0xc0, !PT ;  /* 0xffffe00033297812 */ /* 0x000fe200078ec0ff */
        /* <DEDUP_REMOVED lines=8> */
[----:B------:R-:W-:Y:S01]  /*7720*/  F2FP.TF32.F32.PACK_B R35, R35 ;  /* 0x00000023ff23723e */ /* 0x000fe200024050ff */
[C---:B------:R-:W-:Y:S01]  /*7730*/  FFMA R38, R27.reuse, R20, R7 ;  /* 0x000000141b267223 */ /* 0x040fe20000000007 */
[----:B------:R-:W-:Y:S01]  /*7740*/  FFMA R39, R27, R41, R8 ;  /* 0x000000291b277223 */ /* 0x000fe20000000008 */
[----:B------:R-:W-:Y:S01]  /*7750*/  LOP3.LUT R20, R44, 0xffffe000, RZ, 0xc0, !PT ;  /* 0xffffe0002c147812 */ /* 0x000fe200078ec0ff */
[C---:B------:R-:W-:Y:S01]  /*7760*/  FMUL R9, R24.reuse, R16 ;  /* 0x0000001018097220 */ /* 0x040fe20000400000 */
[----:B------:R4:W-:Y:S01]  /*7770*/  STS.128 [R82+0x2010], R32 ;  /* 0x0020102052007388 */ /* 0x0009e20000000c00 */
[----:B------:R-:W-:Y:S01]  /*7780*/  LOP3.LUT R21, R45, 0xffffe000, RZ, 0xc0, !PT ;  /* 0xffffe0002d157812 */ /* 0x000fe200078ec0ff */
[----:B------:R-:W-:Y:S01]  /*7790*/  FMUL R10, R24, R17 ;  /* 0x00000011180a7220 */ /* 0x000fe20000400000 */
[----:B------:R-:W-:Y:S01]  /*77a0*/  LOP3.LUT R26, R46, 0xffffe000, RZ, 0xc0, !PT ;  /* 0xffffe0002e1a7812 */ /* 0x000fe200078ec0ff */
[C---:B------:R-:W-:Y:S01]  /*77b0*/  FMUL R11, R24.reuse, R18 ;  /* 0x00000012180b7220 */ /* 0x040fe20000400000 */
[----:B------:R-:W-:Y:S01]  /*77c0*/  LOP3.LUT R41, R47, 0xffffe000, RZ, 0xc0, !PT ;  /* 0xffffe0002f297812 */ /* 0x000fe200078ec0ff */
[----:B------:R-:W-:Y:S01]  /*77d0*/  FMUL R12, R24, R19 ;  /* 0x00000013180c7220 */ /* 0x000fe20000400000 */
[----:B------:R-:W-:Y:S01]  /*77e0*/  F2FP.TF32.F32.PACK_B R36, R36 ;  /* 0x00000024ff24723e */ /* 0x000fe200024050ff */
[----:B------:R-:W-:Y:S01]  /*77f0*/  @P6 VIADD R14, R40, 0xa0 ;  /* 0x000000a0280e6836 */ /* 0x000fe20000000000 */
[----:B------:R-:W-:Y:S02]  /*7800*/  F2FP.TF32.F32.PACK_B R37, R37 ;  /* 0x00000025ff25723e */ /* 0x000fe400024050ff */
[----:B------:R-:W-:Y:S01]  /*7810*/  F2FP.TF32.F32.PACK_B R38, R38 ;  /* 0x00000026ff26723e */ /* 0x000fe200024050ff */
[C---:B--2---:R-:W-:Y:S01]  /*7820*/  FFMA R28, R27.reuse, R20, R9 ;  /* 0x000000141b1c7223 */ /* 0x044fe20000000009 */
[----:B------:R-:W-:Y:S01]  /*7830*/  F2FP.TF32.F32.PACK_B R39, R39 ;  /* 0x00000027ff27723e */ /* 0x000fe200024050ff */
[C---:B------:R-:W-:Y:S01]  /*7840*/  FFMA R29, R27.reuse, R21, R10 ;  /* 0x000000151b1d7223 */ /* 0x040fe2000000000a */
[C---:B------:R-:W-:Y:S01]  /*7850*/  FFMA R30, R27.reuse, R26, R11 ;  /* 0x0000001a1b1e7223 */ /* 0x040fe2000000000b */
[----:B------:R-:W-:Y:S01]  /*7860*/  FFMA R31, R27, R41, R12 ;  /* 0x000000291b1f7223 */ /* 0x000fe2000000000c */
[----:B------:R-:W-:Y:S01]  /*7870*/  F2FP.TF32.F32.PACK_B R28, R28 ;  /* 0x0000001cff1c723e */ /* 0x000fe200024050ff */
[----:B------:R4:W-:Y:S01]  /*7880*/  STS.128 [R80+0x2020], R36 ;  /* 0x0020202450007388 */ /* 0x0009e20000000c00 */
[----:B------:R-:W-:Y:S02]  /*7890*/  F2FP.TF32.F32.PACK_B R29, R29 ;  /* 0x0000001dff1d723e */ /* 0x000fe400024050ff */
[----:B------:R-:W-:Y:S02]  /*78a0*/  F2FP.TF32.F32.PACK_B R30, R30 ;  /* 0x0000001eff1e723e */ /* 0x000fe400024050ff */
[----:B------:R-:W-:Y:S02]  /*78b0*/  F2FP.TF32.F32.PACK_B R31, R31 ;  /* 0x0000001fff1f723e */ /* 0x000fe400024050ff */
[----:B------:R-:W-:Y:S02]  /*78c0*/  LEA R40, R91, UR49, 0x3 ;  /* 0x000000315b287c11 */ /* 0x000fe4000f8e18ff */
[----:B------:R-:W-:Y:S01]  /*78d0*/  @P6 SHF.L.U32 R3, R67, 0x1f, RZ ;  /* 0x0000001f43036819 */ /* 0x000fe200000006ff */
[----:B------:R4:W-:Y:S01]  /*78e0*/  STS.128 [R88+0x2030], R28 ;  /* 0x0020301c58007388 */ /* 0x0009e20000000c00 */
[----:B-1----:R-:W-:Y:S01]  /*78f0*/  @P6 PRMT R14, R93, 0x654, R14 ;  /* 0x000006545d0e6816 */ /* 0x002fe2000000000e */
[----:B------:R-:W-:Y:S01]  /*7900*/  @!PT LDS RZ, [RZ] ;  /* 0x00000000fffff984 */ /* 0x000fe20000000800 */
[----:B------:R-:W-:Y:S01]  /*7910*/  @!PT LDS RZ, [RZ] ;  /* 0x00000000fffff984 */ /* 0x000fe20000000800 */
[----:B------:R-:W-:Y:S01]  /*7920*/  @!PT LDS RZ, [RZ] ;  /* 0x00000000fffff984 */ /* 0x000fe20000000800 */
[----:B------:R-:W-:Y:S01]  /*7930*/  @!PT LDS RZ, [RZ] ;  /* 0x00000000fffff984 */ /* 0x000fe20000000800 */
[----:B------:R1:W-:Y:S06]  /*7940*/  MEMBAR.ALL.CTA ;  /* 0x0000000000007992 */ /* 0x0003ec0000008000 */
[----:B-1----:R-:W1:Y:S02]  /*7950*/  FENCE.VIEW.ASYNC.S ;  /* 0x00000000000073c6 */ /* 0x002e640000000000 */
[----:B-1----:R-:W-:Y:S06]  /*7960*/  BAR.SYNC.DEFER_BLOCKING 0x1, 0x80 ;  /* 0x0042000000007b1d */ /* 0x002fec0000010000 */
[----:B------:R-:W-:Y:S05]  /*7970*/  @P0 BRA `(.L_x_104) ;  /* 0x0000000000300947 */ /* 0x000fea0003800000 */
[----:B------:R-:W1:Y:S01]  /*7980*/  LDCU.64 UR6, c[0x0][0x348] ;  /* 0x00006900ff0677ac */ /* 0x000e620008000a00 */
[----:B------:R-:W-:Y:S02]  /*7990*/  R2UR UR10, R85 ;  /* 0x00000000550a72ca */ /* 0x000fe400000e0000 */
[----:B------:R-:W-:Y:S01]  /*79a0*/  R2UR UR11, R84 ;  /* 0x00000000540b72ca */ /* 0x000fe200000e0000 */
[----:B------:R-:W-:Y:S01]  /*79b0*/  UIADD3 UR9, UPT, UPT, UR41, 0x10, URZ ;  /* 0x0000001029097890 */ /* 0x000fe2000fffe0ff */
[----:B------:R-:W-:Y:S01]  /*79c0*/  R2UR UR12, R81 ;  /* 0x00000000510c72ca */ /* 0x000fe200000e0000 */
[----:B------:R-:W-:Y:S01]  /*79d0*/  UIADD3 UR8, UPT, UPT, UR49, 0x2200, URZ ;  /* 0x0000220031087890 */ /* 0x000fe2000fffe0ff */
[----:B------:R-:W-:Y:S01]  /*79e0*/  R2UR UR13, R83 ;  /* 0x00000000530d72ca */ /* 0x000fe200000e0000 */
[----:B-1----:R-:W-:Y:S04]  /*79f0*/  UIADD3 UR4, UP0, UPT, UR6, 0x780, URZ ;  /* 0x0000078006047890 */ /* 0x002fe8000ff1e0ff */
[----:B------:R-:W-:Y:S09]  /*7a00*/  UIADD3.X UR5, UPT, UPT, URZ, UR7, URZ, UP0, !UPT ;  /* 0x00000007ff057290 */ /* 0x000ff200087fe4ff */
[----:B------:R1:W-:Y:S01]  /*7a10*/  UTMASTG.5D.IM2COL [UR8], [UR4] ;  /* 0x00000008040073b5 */ /* 0x0003e20008060000 */
[----:B------:R0:W-:Y:S01]  /*7a20*/  UTMACMDFLUSH ;  /* 0x00000000000079b7 */ /* 0x0001e20000000000 */
[----:B-1----:R-:W-:Y:S04]  /*7a30*/  DEPBAR.LE SB0, 0x1 ;  /* 0x000080400000791a */ /* 0x002fe80000000000 */
.L_x_104:
[----:B------:R-:W-:Y:S05]  /*7a40*/  BSYNC.RECONVERGENT B0 ;  /* 0x0000000000007941 */ /* 0x000fea0003800200 */
.L_x_103:
[----:B------:R-:W-:Y:S01]  /*7a50*/  BAR.SYNC.DEFER_BLOCKING 0x1, 0x80 ;  /* 0x0042000000007b1d */ /* 0x000fe20000010000 */
[----:B------:R-:W-:Y:S04]  /*7a60*/  UIADD3 UR4, UPT, UPT, UR50, 0x1, URZ ;  /* 0x0000000132047890 */ /* 0x000fe8000fffe0ff */
[----:B------:R-:W-:Y:S04]  /*7a70*/  UISETP.NE.AND UP0, UPT, UR4, 0x4, UPT ;  /* 0x000000040400788c */ /* 0x000fe8000bf05270 */
[----:B------:R-:W-:Y:S01]  /*7a80*/  USEL UR40, UR4, URZ, UP0 ;  /* 0x000000ff04287287 */ /* 0x000fe20008000000 */
[----:B------:R1:W-:Y:S01]  /*7a90*/  @P6 SYNCS.ARRIVE.TRANS64.RED.A1T0 RZ, [R14+URZ], RZ ;  /* 0x000000ff0eff69a7 */ /* 0x0003e200081004ff */
[----:B------:R-:W-:Y:S01]  /*7aa0*/  BSSY B1, `(.L_x_105) ;  /* 0x0000017000017945 */ /* 0x000fe20003800000 */
[----:B------:R-:W2:Y:S02]  /*7ab0*/  @P6 SYNCS.PHASECHK.TRANS64.TRYWAIT P0, [R40+URZ+0x80], R3 ;  /* 0x00008003280065a7 */ /* 0x000ea400080011ff */
[----:B--2---:R-:W-:Y:S01]  /*7ac0*/  @P6 SEL R90, RZ, 0x1, !P0 ;  /* 0x00000001ff5a6807 */ /* 0x004fe20004000000 */
[----:B-1----:R-:W-:Y:S06]  /*7ad0*/  @!P6 BRA `(.L_x_106) ;  /* 0x00000000004ce947 */ /* 0x002fec0003800000 */
        /* <DEDUP_REMOVED lines=9> */
[----:B------:R-:W-:Y:S04]  /*7b70*/  SHF.L.U32 R5, R67, 0x1f, RZ ;  /* 0x0000001f43057819 */ /* 0x000fe800000006ff */
[----:B------:R-:W1:Y:S02]  /*7b80*/  SYNCS.PHASECHK.TRANS64.TRYWAIT P0, [R40+URZ+0x80], R5 ;  /* 0x00008005280075a7 */ /* 0x000e6400080011ff */
[----:B-1----:R-:W-:Y:S05]  /*7b90*/  @!P0 BRA `(.L_x_109) ;  /* 0x0000002000008947 */ /* 0x002fea0003800000 */
.L_x_108:
[----:B------:R-:W-:Y:S05]  /*7ba0*/  BSYNC B0 ;  /* 0x0000000000007941 */ /* 0x000fea0003800000 */
.L_x_107:
[----:B------:R-:W-:Y:S02]  /*7bb0*/  ISETP.NE.AND P0, PT, R92, RZ, PT ;  /* 0x000000ff5c00720c */ /* 0x000fe40003f05270 */
[----:B------:R-:W-:Y:S11]  /*7bc0*/  IADD3 R91, PT, PT, R91, 0x1, RZ ;  /* 0x000000015b5b7810 */ /* 0x000ff60007ffe0ff */
[----:B------:R2:W1:Y:S04]  /*7bd0*/  @P0 LDS.128 R56, [R4] ;  /* 0x0000000004380984 */ /* 0x0004680000000c00 */
[----:B------:R2:W1:Y:S04]  /*7be0*/  @P0 LDS.128 R52, [R3+0x10] ;  /* 0x0000100003340984 */ /* 0x0004680000000c00 */
[----:B------:R2:W1:Y:S04]  /*7bf0*/  @P0 LDS.128 R48, [R2+0x20] ;  /* 0x0000200002300984 */ /* 0x0004680000000c00 */
[----:B------:R2:W1:Y:S02]  /*7c00*/  @P0 LDS.128 R44, [R0+0x30] ;  /* 0x00003000002c0984 */ /* 0x0004640000000c00 */
.L_x_106:
[----:B------:R-:W-:Y:S05]  /*7c10*/  BSYNC B1 ;  /* 0x0000000000017941 */ /* 0x000fea0003800000 */
.L_x_105:
[----:B--2---:R-:W-:Y:S05]  /*7c20*/  VIADD R3, R25, 0x20 ;  /* 0x0000002019037836 */ /* 0x004fea0000000000 */
        /* <DEDUP_REMOVED lines=9> */
[----:B------:R-:W2:Y:S01]  /*7cc0*/  LDCU.64 UR6, c[0x4][0x78] ;  /* 0x01000f00ff0677ac */ /* 0x000ea20008000a00 */
[----:B------:R-:W3:Y:S01]  /*7cd0*/  LDC.64 R2, c[0x4][R3] ;  /* 0x0100000003027b82 */ /* 0x000ee20000000a00 */
[----:B------:R-:W5:Y:S01]  /*7ce0*/  LDCU.64 UR4, c[0x4][0x10] ;  /* 0x01000200ff0477ac */ /* 0x000f620008000a00 */
[----:B-1----:R-:W-:Y:S01]  /*7cf0*/  MOV R5, UR9 ;  /* 0x0000000900057c02 */ /* 0x002fe20008000f00 */
[----:B------:R-:W-:Y:S01]  /*7d00*/  IMAD.U32 R4, RZ, RZ, UR8 ;  /* 0x00000008ff047e24 */ /* 0x000fe2000f8e00ff */
[----:B--2---:R-:W-:Y:S01]  /*7d10*/  MOV R7, UR7 ;  /* 0x0000000700077c02 */ /* 0x004fe20008000f00 */
[----:B------:R-:W-:Y:S01]  /*7d20*/  IMAD.U32 R6, RZ, RZ, UR6 ;  /* 0x00000006ff067e24 */ /* 0x000fe2000f8e00ff */
[----:B-----5:R-:W-:Y:S01]  /*7d30*/  MOV R11, UR5 ;  /* 0x00000005000b7c02 */ /* 0x020fe20008000f00 */
[----:B------:R-:W-:Y:S02]  /*7d40*/  IMAD.U32 R10, RZ, RZ, UR4 ;  /* 0x00000004ff0a7e24 */ /* 0x000fe4000f8e00ff */
[----:B------:R-:W-:Y:S07]  /*7d50*/  LEPC R20, `(.L_x_110) ;  /* 0x000000001014794e */ /* 0x000fee0000000000 */
[----:B---34-:R-:W-:Y:S05]  /*7d60*/  CALL.ABS.NOINC R2 ;  /* 0x0000000002007343 */ /* 0x018fea0003c00000 */
.L_x_110:
[----:B-1----:R-:W-:Y:S01]  /*7d70*/  LOP3.LUT R20, R56, 0xffffe000, RZ, 0xc0, !PT ;  /* 0xffffe00038147812 */ /* 0x002fe200078ec0ff */
[----:B------:R-:W-:Y:S05]  /*7d80*/  WARPSYNC.ALL ;  /* 0x0000000000007948 */ /* 0x000fea0003800000 */
[----:B------:R-:W-:Y:S01]  /*7d90*/  R2UR UR4, R25 ;  /* 0x00000000190472ca */ /* 0x000fe200000e0000 */
[----:B------:R-:W-:Y:S01]  /*7da0*/  BSSY.RECONVERGENT B0, `(.L_x_111) ;  /* 0x0000061000007945 */ /* 0x000fe20003800200 */
[----:B------:R-:W-:Y:S02]  /*7db0*/  LOP3.LUT R21, R57, 0xffffe000, RZ, 0xc0, !PT ;  /* 0xffffe00039157812 */ /* 0x000fe400078ec0ff */
[----:B------:R-:W-:Y:S02]  /*7dc0*/  LOP3.LUT R41, R58, 0xffffe000, RZ, 0xc0, !PT ;  /* 0xffffe0003a297812 */ /* 0x000fe400078ec0ff */
[----:B------:R-:W-:Y:S02]  /*7dd0*/  LOP3.LUT R26, R54, 0xffffe000, RZ, 0xc0, !PT ;  /* 0xffffe000361a7812 */ /* 0x000fe400078ec0ff */
[----:B------:R-:W-:Y:S02]  /*7de0*/  LOP3.LUT R40, R50, 0xffffe000, RZ, 0xc0, !PT ;  /* 0xffffe00032287812 */ /* 0x000fe400078ec0ff */
[----:B------:R-:W-:Y:S02]  /*7df0*/  ISETP.NE.AND P6, PT, R87, RZ, PT ;  /* 0x000000ff5700720c */ /* 0x000fe40003fc5270 */
[----:B------:R-:W-:Y:S01]  /*7e00*/  ISETP.NE.AND P0, PT, R70, RZ, PT ;  /* 0x000000ff4600720c */ /* 0x000fe20003f05270 */
[----:B------:R-:W1:Y:S02]  /*7e10*/  LDTM.x16 R4, tmem[UR4+0x20] ;  /* 0x00002004000479ee */ /* 0x000e640008240000 */
[C---:B-1----:R-:W-:Y:S01]  /*7e20*/  FMUL R0, R24.reuse, R4 ;  /* 0x0000000418007220 */ /* 0x042fe20000400000 */
[C---:B------:R-:W-:Y:S01]  /*7e30*/  FMUL R2, R24.reuse, R5 ;  /* 0x0000000518027220 */ /* 0x040fe20000400000 */
[C---:B------:R-:W-:Y:S01]  /*7e40*/  FMUL R3, R24.reuse, R10 ;  /* 0x0000000a18037220 */ /* 0x040fe20000400000 */
[----:B------:R-:W-:Y:S01]  /*7e50*/  FMUL R4, R24, R11 ;  /* 0x0000000b18047220 */ /* 0x000fe20000400000 */
[C---:B----4-:R-:W-:Y:S01]  /*7e60*/  FFMA R28, R27.reuse, R20, R0 ;  /* 0x000000141b1c7223 */ /* 0x050fe20000000000 */
        /* <DEDUP_REMOVED lines=15> */
[----:B------:R-:W-:Y:S01]  /*7f60*/  FFMA R32, R27, R20, R0 ;  /* 0x000000141b207223 */ /* 0x000fe20000000000 */
[----:B------:R-:W-:Y:S01]  /*7f70*/  LOP3.LUT R20, R55, 0xffffe000, RZ, 0xc0, !PT ;  /* 0xffffe00037147812 */ /* 0x000fe200078ec0ff */
[C---:B------:R-:W-:Y:S01]  /*7f80*/  FFMA R33, R27.reuse, R41, R2 ;  /* 0x000000291b217223 */ /* 0x040fe20000000002 */
[C---:B------:R-:W-:Y:S01]  /*7f90*/  FFMA R34, R27.reuse, R26, R3 ;  /* 0x0000001a1b227223 */ /* 0x040fe20000000003 */
[----:B------:R1:W-:Y:S01]  /*7fa0*/  STS.128 [R68+0x4000], R28 ;  /* 0x0040001c44007388 */ /* 0x0003e20000000c00 */
        /* <DEDUP_REMOVED lines=16> */
[----:B------:R2:W-:Y:S01]  /*80b0*/  STS.128 [R82+0x4010], R32 ;  /* 0x0040102052007388 */ /* 0x0005e20000000c00 */
        /* <DEDUP_REMOVED lines=8> */
[----:B------:R-:W-:Y:S01]  /*8140*/  IMAD.U32 R3, RZ, RZ, UR40 ;  /* 0x00000028ff037e24 */ /* 0x000fe2000f8e00ff */
[----:B------:R-:W-:Y:S02]  /*8150*/  F2FP.TF32.F32.PACK_B R37, R37 ;  /* 0x00000025ff25723e */ /* 0x000fe400024050ff */
[----:B------:R-:W-:Y:S02]  /*8160*/  F2FP.TF32.F32.PACK_B R38, R38 ;  /* 0x00000026ff26723e */ /* 0x000fe400024050ff */
[----:B------:R-:W-:Y:S01]  /*8170*/  F2FP.TF32.F32.PACK_B R39, R39 ;  /* 0x00000027ff27723e */ /* 0x000fe200024050ff */
[C---:B-1----:R-:W-:Y:S01]  /*8180*/  FFMA R28, R27.reuse, R20, R9 ;  /* 0x000000141b1c7223 */ /* 0x042fe20000000009 */
[C---:B------:R-:W-:Y:S01]  /*8190*/  FFMA R29, R27.reuse, R21, R10 ;  /* 0x000000151b1d7223 */ /* 0x040fe2000000000a */
[C---:B------:R-:W-:Y:S01]  /*81a0*/  FFMA R30, R27.reuse, R26, R11 ;  /* 0x0000001a1b1e7223 */ /* 0x040fe2000000000b */
[----:B------:R-:W-:Y:S01]  /*81b0*/  FFMA R31, R27, R41, R12 ;  /* 0x000000291b1f7223 */ /* 0x000fe2000000000c */
[----:B------:R2:W-:Y:S01]  /*81c0*/  STS.128 [R80+0x4020], R36 ;  /* 0x0040202450007388 */ /* 0x0005e20000000c00 */
[----:B------:R-:W-:Y:S02]  /*81d0*/  F2FP.TF32.F32.PACK_B R28, R28 ;  /* 0x0000001cff1c723e */ /* 0x000fe400024050ff */
[----:B------:R-:W-:Y:S02]  /*81e0*/  F2FP.TF32.F32.PACK_B R29, R29 ;  /* 0x0000001dff1d723e */ /* 0x000fe400024050ff */
[----:B------:R-:W-:Y:S02]  /*81f0*/  F2FP.TF32.F32.PACK_B R30, R30 ;  /* 0x0000001eff1e723e */ /* 0x000fe400024050ff */
[----:B------:R-:W-:Y:S02]  /*8200*/  F2FP.TF32.F32.PACK_B R31, R31 ;  /* 0x0000001fff1f723e */ /* 0x000fe400024050ff */
[----:B------:R-:W-:Y:S02]  /*8210*/  @P6 LEA R3, R3, UR49, 0x3 ;  /* 0x0000003103036c11 */ /* 0x000fe4000f8e18ff */
[----:B------:R-:W-:Y:S01]  /*8220*/  @P6 SHF.L.U32 R16, R67, 0x1f, RZ ;  /* 0x0000001f43106819 */ /* 0x000fe200000006ff */
[----:B------:R2:W-:Y:S02]  /*8230*/  STS.128 [R88+0x4030], R28 ;  /* 0x0040301c58007388 */ /* 0x0005e40000000c00 */
[----:B------:R-:W-:Y:S01]  /*8240*/  @P6 VIADD R14, R3, 0xa0 ;  /* 0x000000a0030e6836 */ /* 0x000fe20000000000 */
[----:B------:R-:W-:Y:S04]  /*8250*/  LEA R3, R91, UR49, 0x3 ;  /* 0x000000315b037c11 */ /* 0x000fe8000f8e18ff */
[----:B------:R-:W-:Y:S01]  /*8260*/  @P6 PRMT R14, R93, 0x654, R14 ;  /* 0x000006545d0e6816 */ /* 0x000fe2000000000e */
        /* <DEDUP_REMOVED lines=20> */
.L_x_112:
[----:B------:R-:W-:Y:S05]  /*83b0*/  BSYNC.RECONVERGENT B0 ;  /* 0x0000000000007941 */ /* 0x000fea0003800200 */
.L_x_111:
[----:B------:R-:W-:Y:S01]  /*83c0*/  BAR.SYNC.DEFER_BLOCKING 0x1, 0x80 ;  /* 0x0042000000007b1d */ /* 0x000fe20000010000 */
[----:B------:R-:W-:Y:S04]  /*83d0*/  UIADD3 UR4, UPT, UPT, UR40, 0x1, URZ ;  /* 0x0000000128047890 */ /* 0x000fe8000fffe0ff */
[----:B------:R-:W-:Y:S04]  /*83e0*/  UISETP.NE.AND UP0, UPT, UR4, 0x4, UPT ;  /* 0x000000040400788c */ /* 0x000fe8000bf05270 */
[----:B------:R-:W-:Y:S01]  /*83f0*/  USEL UR50, UR4, URZ, UP0 ;  /* 0x000000ff04327287 */ /* 0x000fe20008000000 */
[----:B------:R1:W-:Y:S01]  /*8400*/  @P6 SYNCS.ARRIVE.TRANS64.RED.A1T0 RZ, [R14+URZ], RZ ;  /* 0x000000ff0eff69a7 */ /* 0x0003e200081004ff */
[----:B------:R-:W-:Y:S01]  /*8410*/  BSSY B1, `(.L_x_113) ;  /* 0x0000017000017945 */ /* 0x000fe20003800000 */
[----:B------:R-:W4:Y:S02]  /*8420*/  @P6 SYNCS.PHASECHK.TRANS64.TRYWAIT P0, [R3+URZ+0x80], R16 ;  /* 0x00008010030065a7 */ /* 0x000f2400080011ff */
[----:B----4-:R-:W-:Y:S01]  /*8430*/  @P6 SEL R90, RZ, 0x1, !P0 ;  /* 0x00000001ff5a6807 */ /* 0x010fe20004000000 */
        /* <DEDUP_REMOVED lines=13> */
.L_x_116:
[----:B------:R-:W-:Y:S05]  /*8510*/  BSYNC B0 ;  /* 0x0000000000007941 */ /* 0x000fea0003800000 */
.L_x_115:
[----:B------:R-:W-:Y:S11]  /*8520*/  ISETP.NE.AND P0, PT, R92, RZ, PT ;  /* 0x000000ff5c00720c */ /* 0x000ff60003f05270 */
[----:B------:R-:W-:Y:S02]  /*8530*/  @!UPT UIADD3 URZ, UPT, UPT, URZ, URZ, URZ ;  /* 0x000000fffffff290 */ /* 0x000fe4000fffe0ff */
[----:B------:R4:W1:Y:S04]  /*8540*/  @P0 LDS.128 R56, [R4] ;  /* 0x0000000004380984 */ /* 0x0008680000000c00 */
[----:B------:R4:W1:Y:S04]  /*8550*/  @P0 LDS.128 R52, [R2+0x10] ;  /* 0x0000100002340984 */ /* 0x0008680000000c00 */
[----:B------:R4:W1:Y:S04]  /*8560*/  @P0 LDS.128 R48, [R0+0x20] ;  /* 0x0000200000300984 */ /* 0x0008680000000c00 */
[----:B------:R4:W1:Y:S02]  /*8570*/  @P0 LDS.128 R44, [R91+0x30] ;  /* 0x000030005b2c0984 */ /* 0x0008640000000c00 */
.L_x_114:
[----:B------:R-:W-:Y:S05]  /*8580*/  BSYNC B1 ;  /* 0x0000000000017941 */ /* 0x000fea0003800000 */
.L_x_113:
        /* <DEDUP_REMOVED lines=11> */
[----:B----4-:R-:W4:Y:S01]  /*8640*/  LDC.64 R2, c[0x4][R3] ;  /* 0x0100000003027b82 */ /* 0x010f220000000a00 */
[----:B------:R-:W2:Y:S01]  /*8650*/  LDCU.64 UR4, c[0x4][0x10] ;  /* 0x01000200ff0477ac */ /* 0x000ea20008000a00 */
[----:B-1----:R-:W-:Y:S01]  /*8660*/  MOV R5, UR9 ;  /* 0x0000000900057c02 */ /* 0x002fe20008000f00 */
[----:B------:R-:W-:Y:S01]  /*8670*/  IMAD.U32 R4, RZ, RZ, UR8 ;  /* 0x00000008ff047e24 */ /* 0x000fe2000f8e00ff */
[----:B-----5:R-:W-:Y:S01]  /*8680*/  MOV R7, UR7 ;  /* 0x0000000700077c02 */ /* 0x020fe20008000f00 */
[----:B------:R-:W-:Y:S01]  /*8690*/  IMAD.U32 R6, RZ, RZ, UR6 ;  /* 0x00000006ff067e24 */ /* 0x000fe2000f8e00ff */
[----:B--2---:R-:W-:Y:S01]  /*86a0*/  MOV R11, UR5 ;  /* 0x00000005000b7c02 */ /* 0x004fe20008000f00 */
[----:B------:R-:W-:Y:S02]  /*86b0*/  IMAD.U32 R10, RZ, RZ, UR4 ;  /* 0x00000004ff0a7e24 */ /* 0x000fe4000f8e00ff */
[----:B------:R-:W-:Y:S07]  /*86c0*/  LEPC R20, `(.L_x_118) ;  /* 0x000000001014794e */ /* 0x000fee0000000000 */
[----:B---34-:R-:W-:Y:S05]  /*86d0*/  CALL.ABS.NOINC R2 ;  /* 0x0000000002007343 */ /* 0x018fea0003c00000 */
.L_x_118:
[----:B------:R-:W-:Y:S01]  /*86e0*/  ISETP.NE.AND P0, PT, R70, RZ, PT ;  /* 0x000000ff4600720c */ /* 0x000fe20003f05270 */
[----:B------:R-:W-:Y:S05]  /*86f0*/  WARPSYNC.ALL ;  /* 0x0000000000007948 */ /* 0x000fea0003800000 */
[----:B------:R-:W-:Y:S01]  /*8700*/  R2UR UR4, R25 ;  /* 0x00000000190472ca */ /* 0x000fe200000e0000 */
[----:B------:R-:W1:Y:S01]  /*8710*/  S2UR UR5, SR_CgaCtaId ;  /* 0x00000000000579c3 */ /* 0x000e620000008800 */
[----:B----4-:R-:W-:Y:S01]  /*8720*/  LOP3.LUT R0, R56, 0xffffe000, RZ, 0xc0, !PT ;  /* 0xffffe00038007812 */ /* 0x010fe200078ec0ff */
[----:B------:R-:W-:Y:S01]  /*8730*/  BSSY.RECONVERGENT B0, `(.L_x_119) ;  /* 0x000005e000007945 */ /* 0x000fe20003800200 */
[----:B------:R-:W-:Y:S02]  /*8740*/  LOP3.LUT R2, R57, 0xffffe000, RZ, 0xc0, !PT ;  /* 0xffffe00039027812 */ /* 0x000fe400078ec0ff */
[----:B------:R-:W-:Y:S02]  /*8750*/  LOP3.LUT R3, R58, 0xffffe000, RZ, 0xc0, !PT ;  /* 0xffffe0003a037812 */ /* 0x000fe400078ec0ff */
[----:B------:R-:W-:Y:S02]  /*8760*/  LOP3.LUT R20, R59, 0xffffe000, RZ, 0xc0, !PT ;  /* 0xffffe0003b147812 */ /* 0x000fe400078ec0ff */
[----:B------:R-:W-:Y:S02]  /*8770*/  LOP3.LUT R21, R52, 0xffffe000, RZ, 0xc0, !PT ;  /* 0xffffe00034157812 */ /* 0x000fe400078ec0ff */
[----:B------:R-:W-:Y:S01]  /*8780*/  LOP3.LUT R26, R53, 0xffffe000, RZ, 0xc0, !PT ;  /* 0xffffe000351a7812 */ /* 0x000fe200078ec0ff */
[----:B------:R-:W4:Y:S01]  /*8790*/  LDTM.x16 R4, tmem[UR4+0x30] ;  /* 0x00003004000479ee */ /* 0x000f220008240000 */
[----:B------:R-:W-:Y:S01]  /*87a0*/  R2UR UR4, R89 ;  /* 0x00000000590472ca */ /* 0x000fe200000e0000 */
[----:B------:R-:W-:Y:S01]  /*87b0*/  NOP ;  /* 0x0000000000007918 */ /* 0x000fe20000000000 */
[----:B--2---:R-:W-:Y:S02]  /*87c0*/  LOP3.LUT R29, R54, 0xffffe000, RZ, 0xc0, !PT ;  /* 0xffffe000361d7812 */ /* 0x004fe400078ec0ff */
[----:B------:R-:W-:Y:S02]  /*87d0*/  LOP3.LUT R28, R55, 0xffffe000, RZ, 0xc0, !PT ;  /* 0xffffe000371c7812 */ /* 0x000fe400078ec0ff */
[----:B------:R-:W-:Y:S02]  /*87e0*/  LOP3.LUT R31, R48, 0xffffe000, RZ, 0xc0, !PT ;  /* 0xffffe000301f7812 */ /* 0x000fe400078ec0ff */
[----:B------:R-:W-:Y:S02]  /*87f0*/  LOP3.LUT R30, R49, 0xffffe000, RZ, 0xc0, !PT ;  /* 0xffffe000311e7812 */ /* 0x000fe400078ec0ff */
[----:B------:R-:W-:Y:S02]  /*8800*/  LOP3.LUT R33, R50, 0xffffe000, RZ, 0xc0, !PT ;  /* 0xffffe00032217812 */ /* 0x000fe400078ec0ff */
[----:B------:R-:W-:Y:S01]  /*8810*/  LOP3.LUT R32, R51, 0xffffe000, RZ, 0xc0, !PT ;  /* 0xffffe00033207812 */ /* 0x000fe200078ec0ff */
[----:B------:R-:W-:Y:S01]  /*8820*/  UIADD3 UR4, UPT, UPT, UR4, 0xf0, URZ ;  /* 0x000000f004047890 */ /* 0x000fe2000fffe0ff */
[----:B------:R-:W-:Y:S02]  /*8830*/  LOP3.LUT R35, R44, 0xffffe000, RZ, 0xc0, !PT ;  /* 0xffffe0002c237812 */ /* 0x000fe400078ec0ff */
[----:B------:R-:W-:Y:S02]  /*8840*/  LOP3.LUT R34, R45, 0xffffe000, RZ, 0xc0, !PT ;  /* 0xffffe0002d227812 */ /* 0x000fe400078ec0ff */
[----:B------:R-:W-:Y:S02]  /*8850*/  LOP3.LUT R37, R46, 0xffffe000, RZ, 0xc0, !PT ;  /* 0xffffe0002e257812 */ /* 0x000fe400078ec0ff */
[----:B------:R-:W-:Y:S01]  /*8860*/  LOP3.LUT R36, R47, 0xffffe000, RZ, 0xc0, !PT ;  /* 0xffffe0002f247812 */ /* 0x000fe200078ec0ff */
[C---:B----4-:R-:W-:Y:S01]  /*8870*/  FMUL R4, R24.reuse, R4 ;  /* 0x0000000418047220 */ /* 0x050fe20000400000 */
[C---:B------:R-:W-:Y:S01]  /*8880*/  FMUL R5, R24.reuse, R5 ;  /* 0x0000000518057220 */ /* 0x040fe20000400000 */
[C---:B------:R-:W-:Y:S01]  /*8890*/  FMUL R6, R24.reuse, R6 ;  /* 0x0000000618067220 */ /* 0x040fe20000400000 */
[C---:B------:R-:W-:Y:S01]  /*88a0*/  FMUL R7, R24.reuse, R7 ;  /* 0x0000000718077220 */ /* 0x040fe20000400000 */
[C---:B------:R-:W-:Y:S01]  /*88b0*/  FFMA R4, R27.reuse, R0, R4 ;  /* 0x000000001b047223 */ /* 0x040fe20000000004 */
[C---:B------:R-:W-:Y:S01]  /*88c0*/  FFMA R5, R27.reuse, R2, R5 ;  /* 0x000000021b057223 */ /* 0x040fe20000000005 */
[C---:B------:R-:W-:Y:S01]  /*88d0*/  FFMA R6, R27.reuse, R3, R6 ;  /* 0x000000031b067223 */ /* 0x040fe20000000006 */
[C---:B------:R-:W-:Y:S01]  /*88e0*/  FFMA R7, R27.reuse, R20, R7 ;  /* 0x000000141b077223 */ /* 0x040fe20000000007 */
[----:B-1----:R-:W-:Y:S01]  /*88f0*/  UPRMT UR4, UR5, 0x654, UR4 ;  /* 0x0000065405047896 */ /* 0x002fe20008000004 */
[C---:B------:R-:W-:Y:S01]  /*8900*/  FMUL R8, R24.reuse, R8 ;  /* 0x0000000818087220 */ /* 0x040fe20000400000 */
[C---:B------:R-:W-:Y:S01]  /*8910*/  FMUL R9, R24.reuse, R9 ;  /* 0x0000000918097220 */ /* 0x040fe20000400000 */
[C---:B------:R-:W-:Y:S01]  /*8920*/  FMUL R10, R24.reuse, R10 ;  /* 0x0000000a180a7220 */ /* 0x040fe20000400000 */
[C---:B------:R-:W-:Y:S01]  /*8930*/  FMUL R11, R24.reuse, R11 ;  /* 0x0000000b180b7220 */ /* 0x040fe20000400000 */
[----:B------:R-:W-:Y:S01]  /*8940*/  F2FP.TF32.F32.PACK_B R4, R4 ;  /* 0x00000004ff04723e */ /* 0x000fe200024050ff */
[C---:B------:R-:W-:Y:S01]  /*8950*/  FFMA R8, R27.reuse, R21, R8 ;  /* 0x000000151b087223 */ /* 0x040fe20000000008 */
[----:B------:R-:W-:Y:S01]  /*8960*/  F2FP.TF32.F32.PACK_B R5, R5 ;  /* 0x00000005ff05723e */ /* 0x000fe200024050ff */
[C---:B------:R-:W-:Y:S01]  /*8970*/  FFMA R9, R27.reuse, R26, R9 ;  /* 0x0000001a1b097223 */ /* 0x040fe20000000009 */
[----:B------:R-:W-:Y:S01]  /*8980*/  F2FP.TF32.F32.PACK_B R6, R6 ;  /* 0x00000006ff06723e */ /* 0x000fe200024050ff */
[C---:B------:R-:W-:Y:S01]  /*8990*/  FFMA R10, R27.reuse, R29, R10 ;  /* 0x0000001d1b0a7223 */ /* 0x040fe2000000000a */
[----:B------:R-:W-:Y:S01]  /*89a0*/  F2FP.TF32.F32.PACK_B R7, R7 ;  /* 0x00000007ff07723e */ /* 0x000fe200024050ff */
[C---:B------:R-:W-:Y:S01]  /*89b0*/  FFMA R11, R27.reuse, R28, R11 ;  /* 0x0000001c1b0b7223 */ /* 0x040fe2000000000b */
[C---:B------:R-:W-:Y:S01]  /*89c0*/  FMUL R12, R24.reuse, R12 ;  /* 0x0000000c180c7220 */ /* 0x040fe20000400000 */
[----:B------:R-:W-:Y:S01]  /*89d0*/  SYNCS.ARRIVE.TRANS64.RED.A1T0 RZ, [UR4], RZ ;  /* 0x000000ffffff79a7 */ /* 0x000fe20008100404 */
[----:B------:R-:W-:Y:S01]  /*89e0*/  F2FP.TF32.F32.PACK_B R8, R8 ;  /* 0x00000008ff08723e */ /* 0x000fe200024050ff */
[----:B------:R1:W-:Y:S01]  /*89f0*/  STS.128 [R68+0x6000], R4 ;  /* 0x0060000444007388 */ /* 0x0003e20000000c00 */
        /* <DEDUP_REMOVED lines=9> */
[C---:B------:R-:W-:Y:S01]  /*8a90*/  FFMA R15, R27.reuse, R32, R15 ;  /* 0x000000201b0f7223 */ /* 0x040fe2000000000f */
[C---:B------:R-:W-:Y:S01]  /*8aa0*/  FMUL R16, R24.reuse, R16 ;  /* 0x0000001018107220 */ /* 0x040fe20000400000 */
[----:B------:R-:W-:Y:S01]  /*8ab0*/  F2FP.TF32.F32.PACK_B R12, R12 ;  /* 0x0000000cff0c723e */ /* 0x000fe200024050ff */
[----:B------:R1:W-:Y:S01]  /*8ac0*/  STS.128 [R82+0x6010], R8 ;  /* 0x0060100852007388 */ /* 0x0003e20000000c00 */
[C---:B------:R-:W-:Y:S01]  /*8ad0*/  FMUL R17, R24.reuse, R17 ;  /* 0x0000001118117220 */ /* 0x040fe20000400000 */
        /* <DEDUP_REMOVED lines=9> */
[----:B------:R-:W-:Y:S02]  /*8b70*/  F2FP.TF32.F32.PACK_B R16, R16 ;  /* 0x00000010ff10723e */ /* 0x000fe400024050ff */
[----:B------:R1:W-:Y:S01]  /*8b80*/  STS.128 [R80+0x6020], R12 ;  /* 0x0060200c50007388 */ /* 0x0003e20000000c00 */
[----:B------:R-:W-:Y:S02]  /*8b90*/  F2FP.TF32.F32.PACK_B R17, R17 ;  /* 0x00000011ff11723e */ /* 0x000fe400024050ff */
        /* <DEDUP_REMOVED lines=15> */
[----:B------:R-:W-:Y:S01]  /*8c90*/  R2UR UR12, R81 ;  /* 0x00000000510c72ca */ /* 0x000fe200000e0000 */
[----:B------:R-:W-:Y:S01]  /*8ca0*/  UIADD3 UR8, UPT, UPT, UR49, 0x6200, URZ ;  /* 0x0000620031087890 */ /* 0x000fe2000fffe0ff */
[----:B------:R-:W-:Y:S01]  /*8cb0*/  R2UR UR13, R83 ;  /* 0x00000000530d72ca */ /* 0x000fe200000e0000 */
[----:B--2---:R-:W-:Y:S04]  /*8cc0*/  UIADD3 UR4, UP0, UPT, UR6, 0x780, URZ ;  /* 0x0000078006047890 */ /* 0x004fe8000ff1e0ff */
[----:B------:R-:W-:Y:S09]  /*8cd0*/  UIADD3.X UR5, UPT, UPT, URZ, UR7, URZ, UP0, !UPT ;  /* 0x00000007ff057290 */ /* 0x000ff200087fe4ff */
[----:B------:R2:W-:Y:S01]  /*8ce0*/  UTMASTG.5D.IM2COL [UR8], [UR4] ;  /* 0x00000008040073b5 */ /* 0x0005e20008060000 */
[----:B------:R0:W-:Y:S01]  /*8cf0*/  UTMACMDFLUSH ;  /* 0x00000000000079b7 */ /* 0x0001e20000000000 */
[----:B--2---:R-:W-:Y:S04]  /*8d00*/  DEPBAR.LE SB0, 0x1 ;  /* 0x000080400000791a */ /* 0x004fe80000000000 */
.L_x_120:
[----:B------:R-:W-:Y:S05]  /*8d10*/  BSYNC.RECONVERGENT B0 ;  /* 0x0000000000007941 */ /* 0x000fea0003800200 */
.L_x_119:
[----:B------:R-:W-:Y:S01]  /*8d20*/  BAR.SYNC.DEFER_BLOCKING 0x1, 0x80 ;  /* 0x0042000000007b1d */ /* 0x000fe20000010000 */
[----:B------:R-:W-:Y:S01]  /*8d30*/  UISETP.NE.AND UP0, UPT, UR53, -0x4, UPT ;  /* 0xfffffffc3500788c */ /* 0x000fe2000bf05270 */
[----:B------:R-:W-:Y:S08]  /*8d40*/  IADD3 R0, PT, PT, R22, 0x1, RZ ;  /* 0x0000000116007810 */ /* 0x000ff00007ffe0ff */
[----:B------:R-:W-:Y:S05]  /*8d50*/  BRA.U !UP0, `(.L_x_121) ;  /* 0x0000000108247547 */ /* 0x000fea000b800000 */
[----:B------:R-:W-:Y:S01]  /*8d60*/  ISETP.NE.AND P0, PT, R87, RZ, PT ;  /* 0x000000ff5700720c */ /* 0x000fe20003f05270 */
[----:B------:R-:W-:Y:S01]  /*8d70*/  IMAD.U32 R2, RZ, RZ, UR50 ;  /* 0x00000032ff027e24 */ /* 0x000fe2000f8e00ff */
[----:B------:R-:W-:Y:S04]  /*8d80*/  UIADD3 UR4, UPT, UPT, UR50, 0x1, URZ ;  /* 0x0000000132047890 */ /* 0x000fe8000fffe0ff */
[----:B------:R-:W-:Y:S04]  /*8d90*/  UISETP.NE.AND UP0, UPT, UR4, 0x4, UPT ;  /* 0x000000040400788c */ /* 0x000fe8000bf05270 */
[----:B------:R-:W-:Y:S03]  /*8da0*/  USEL UR50, UR4, URZ, UP0 ;  /* 0x000000ff04327287 */ /* 0x000fe60008000000 */
[----:B------:R-:W-:Y:S05]  /*8db0*/  @P0 LEA R2, R2, UR49, 0x3 ;  /* 0x0000003102020c11 */ /* 0x000fea000f8e18ff */
[----:B------:R-:W-:Y:S05]  /*8dc0*/  @P0 VIADD R2, R2, 0xa0 ;  /* 0x000000a002020836 */ /* 0x000fea0000000000 */
[----:B------:R-:W-:Y:S04]  /*8dd0*/  @P0 PRMT R2, R93, 0x654, R2 ;  /* 0x000006545d020816 */ /* 0x000fe80000000002 */
[----:B------:R2:W-:Y:S03]  /*8de0*/  @P0 SYNCS.ARRIVE.TRANS64.RED.A1T0 RZ, [R2+URZ], RZ ;  /* 0x000000ff02ff09a7 */ /* 0x0005e600081004ff */
.L_x_121:
[----:B------:R-:W-:Y:S01]  /*8df0*/  R2UR UR5, R63 ;  /* 0x000000003f0572ca */ /* 0x000fe200000e0000 */
[----:B------:R-:W-:Y:S01]  /*8e00*/  UISETP.NE.AND UP0, UPT, UR62, URZ, UPT ;  /* 0x000000ff3e00728c */ /* 0x000fe2000bf05270 */
[----:B------:R-:W-:Y:S01]  /*8e10*/  R2UR UR4, R64 ;  /* 0x00000000400472ca */ /* 0x000fe200000e0000 */
[----:B------:R-:W-:Y:S01]  /*8e20*/  UIADD3 UR53, UPT, UPT, UR53, 0x4, URZ ;  /* 0x0000000435357890 */ /* 0x000fe2000fffe0ff */
[C---:B------:R-:W-:Y:S01]  /*8e30*/  ISETP.NE.AND P0, PT, R0.reuse, 0x2, PT ;  /* 0x000000020000780c */ /* 0x040fe20003f05270 */
[----:B------:R-:W-:Y:S01]  /*8e40*/  UMOV UR52, UR63 ;  /* 0x0000003f00347c82 */ /* 0x000fe20008000000 */
[----:B------:R-:W-:Y:S02]  /*8e50*/  LOP3.LUT R65, R65, 0x1, RZ, 0x3c, !PT ;  /* 0x0000000141417812 */ /* 0x000fe400078e3cff */
[----:B------:R-:W-:Y:S02]  /*8e60*/  SEL R3, RZ, 0x1, P0 ;  /* 0x00000001ff037807 */ /* 0x000fe40000000000 */
[----:B------:R-:W-:Y:S02]  /*8e70*/  SEL R22, R0, RZ, P0 ;  /* 0x000000ff00167207 */ /* 0x000fe40000000000 */
[----:B------:R-:W-:Y:S01]  /*8e80*/  LOP3.LUT R66, R66, R3, RZ, 0x3c, !PT ;  /* 0x0000000342427212 */ /* 0x000fe200078e3cff */
[----:B------:R-:W-:Y:S02]  /*8e90*/  UIADD3 UR24, UPT, UPT, UR36, UR5, URZ ;  /* 0x0000000524187290 */ /* 0x000fe4000fffe0ff */
[----:B------:R-:W-:Y:S01]  /*8ea0*/  UIADD3 UR51, UPT, UPT, UR37, UR4, URZ ;  /* 0x0000000425337290 */ /* 0x000fe2000fffe0ff */
[----:B------:R-:W-:Y:S11]  /*8eb0*/  BRA.U UP0, `(.L_x_122) ;  /* 0xffffffc900507547 */ /* 0x000ff6000b83ffff */
[----:B------:R-:W-:-:S13]  /*8ec0*/  R2UR UR4, R79 ;  /* 0x000000004f0472ca */ /* 0x000fda00000e0000 */
[----:B------:R-:W-:-:S09]  /*8ed0*/  UISETP.NE.AND UP0, UPT, UR4, URZ, UPT ;  /* 0x000000ff0400728c */ /* 0x000fd2000bf05270 */
[----:B------:R-:W-:Y:S05]  /*8ee0*/  BRA.U !UP0, `(.L_x_123) ;  /* 0x0000000108487547 */ /* 0x000fea000b800000 */
[----:B------:R-:W4:Y:S02]  /*8ef0*/  LDCU.64 UR4, c[0x0][0x990] ;  /* 0x00013200ff0477ac */ /* 0x000f240008000a00 */
[----:B----4-:R-:W-:-:S04]  /*8f00*/  UISETP.NE.U32.AND UP0, UPT, UR4, URZ, UPT ;  /* 0x000000ff0400728c */ /* 0x010fc8000bf05070 */
[----:B------:R-:W-:-:S09]  /*8f10*/  UISETP.NE.AND.EX UP0, UPT, UR5, URZ, UPT, UP0 ;  /* 0x000000ff0500728c */ /* 0x000fd2000bf05300 */
[----:B------:R-:W-:Y:S05]  /*8f20*/  BRA.U UP0, `(.L_x_124) ;  /* 0x00000001000c7547 */ /* 0x000fea000b800000 */
[----:B------:R-:W-:-:S13]  /*8f30*/  FSETP.NEU.AND P0, PT, R27, RZ, PT ;  /* 0x000000ff1b00720b */ /* 0x000fda0003f0d000 */
[----:B------:R-:W-:Y:S05]  /*8f40*/  @!P0 EXIT ;  /* 0x000000000000894d */ /* 0x000fea0003800000 */
[----:B------:R-:W-:Y:S05]  /*8f50*/  BRA `(.L_x_123) ;  /* 0x00000000002c7947 */ /* 0x000fea0003800000 */
.L_x_124:
[----:B------:R-:W-:Y:S01]  /*8f60*/  ISETP.NE.AND P0, PT, R86, RZ, PT ;  /* 0x000000ff5600720c */ /* 0x000fe20003f05270 */
[----:B------:R-:W-:-:S12]  /*8f70*/  BSSY.RECONVERGENT B0, `(.L_x_123) ;  /* 0x0000009000007945 */ /* 0x000fd80003800200 */
[----:B------:R-:W-:Y:S05]  /*8f80*/  @P0 BRA `(.L_x_125) ;  /* 0x0000000000140947 */ /* 0x000fea0003800000 */
[----:B------:R-:W4:Y:S02]  /*8f90*/  LDCU.64 UR4, c[0x0][0x988] ;  /* 0x00013100ff0477ac */ /* 0x000f240008000a00 */
[----:B----4-:R-:W-:-:S04]  /*8fa0*/  ISETP.NE.U32.AND P0, PT, RZ, UR4, PT ;  /* 0x00000004ff007c0c */ /* 0x010fc8000bf05070 */
[----:B------:R-:W-:-:S13]  /*8fb0*/  ISETP.NE.AND.EX P0, PT, RZ, UR5, PT, P0 ;  /* 0x00000005ff007c0c */ /* 0x000fda000bf05300 */
[----:B------:R-:W-:Y:S05]  /*8fc0*/  @!P0 EXIT ;  /* 0x000000000000894d */ /* 0x000fea0003800000 */
[----:B------:R-:W-:Y:S05]  /*8fd0*/  BRA `(.L_x_126) ;  /* 0x0000000000087947 */ /* 0x000fea0003800000 */
.L_x_125:
[----:B------:R-:W-:-:S13]  /*8fe0*/  FSETP.NEU.AND P0, PT, R27, RZ, PT ;  /* 0x000000ff1b00720b */ /* 0x000fda0003f0d000 */
[----:B------:R-:W-:Y:S05]  /*8ff0*/  @!P0 EXIT ;  /* 0x000000000000894d */ /* 0x000fea0003800000 */
.L_x_126:
[----:B------:R-:W-:Y:S05]  /*9000*/  BSYNC.RECONVERGENT B0 ;  /* 0x0000000000007941 */ /* 0x000fea0003800200 */
.L_x_123:
[----:B------:R-:W4:Y:S01]  /*9010*/  S2UR UR5, SR_CgaCtaId ;  /* 0x00000000000579c3 */ /* 0x000f220000008800 */
[----:B------:R-:W-:Y:S01]  /*9020*/  ULEA UR4, UR50, UR49, 0x3 ;  /* 0x0000003132047291 */ /* 0x000fe2000f8e18ff */
[----:B------:R-:W-:-:S04]  /*9030*/  DEPBAR.LE SB0, 0x0 ;  /* 0x000080000000791a */ /* 0x000fc80000000000 */
[----:B------:R-:W-:-:S04]  /*9040*/  UIADD3 UR4, UPT, UPT, UR4, 0xa0, URZ ;  /* 0x000000a004047890 */ /* 0x000fc8000fffe0ff */
[----:B----4-:R-:W-:-:S09]  /*9050*/  UPRMT UR4, UR5, 0x654, UR4 ;  /* 0x0000065405047896 */ /* 0x010fd20008000004 */
[----:B------:R-:W-:Y:S01]  /*9060*/  SYNCS.ARRIVE.TRANS64.RED.A1T0 RZ, [UR4], RZ ;  /* 0x000000ffffff79a7 */ /* 0x000fe20008100404 */
[----:B------:R-:W-:Y:S05]  /*9070*/  EXIT ;  /* 0x000000000000794d */ /* 0x000fea0003800000 */
.L_x_19:
[----:B------:R-:W-:Y:S07]  /*9080*/  MOV R0, UR17 ;  /* 0x0000001100007c02 */ /* 0x000fee0008000f00 */
.L_x_127:
[----:B--2---:R2:W4:Y:S02]  /*9090*/  SYNCS.PHASECHK.TRANS64.TRYWAIT P0, [R0+URZ+0x40], R5 ;  /* 0x00004005000075a7 */ /* 0x00452400080011ff */
[----:B----4-:R-:W-:Y:S05]  /*90a0*/  @!P0 NANOSLEEP.SYNCS 0x989680 ;  /* 0x009896800000895d */ /* 0x010fea0003900000 */
[----:B------:R-:W4:Y:S02]  /*90b0*/  @!P0 SYNCS.PHASECHK.TRANS64 P0, [R0+URZ+0x40], R5 ;  /* 0x00004005000085a7 */ /* 0x000f2400080010ff */
[----:B----4-:R-:W-:Y:S05]  /*90c0*/  @!P0 BRA `(.L_x_127) ;  /* 0xfffffffc00f08947 */ /* 0x010fea000383ffff */
[----:B------:R-:W-:Y:S05]  /*90d0*/  BRA `(.L_x_18) ;  /* 0xffffff8800087947 */ /* 0x000fea000383ffff */
.L_x_25:
[----:B------:R-:W-:Y:S07]  /*90e0*/  MOV R0, UR9 ;  /* 0x0000000900007c02 */ /* 0x000fee0008000f00 */
.L_x_128:
[----:B--2---:R2:W4:Y:S02]  /*90f0*/  SYNCS.PHASECHK.TRANS64.TRYWAIT P0, [R0+URZ+0x40], R5 ;  /* 0x00004005000075a7 */ /* 0x00452400080011ff */
[----:B----4-:R-:W-:Y:S05]  /*9100*/  @!P0 NANOSLEEP.SYNCS 0x989680 ;  /* 0x009896800000895d */ /* 0x010fea0003900000 */
[----:B------:R-:W4:Y:S02]  /*9110*/  @!P0 SYNCS.PHASECHK.TRANS64 P0, [R0+URZ+0x40], R5 ;  /* 0x00004005000085a7 */ /* 0x000f2400080010ff */
[----:B----4-:R-:W-:Y:S05]  /*9120*/  @!P0 BRA `(.L_x_128) ;  /* 0xfffffffc00f08947 */ /* 0x010fea000383ffff */
[----:B------:R-:W-:Y:S05]  /*9130*/  BRA `(.L_x_24) ;  /* 0xffffff8c00b87947 */ /* 0x000fea000383ffff */
.L_x_29:
[----:B------:R-:W-:-:S07]  /*9140*/  MOV R0, UR41 ;  /* 0x0000002900007c02 */ /* 0x000fce0008000f00 */
.L_x_129:
[----:B-1----:R1:W2:Y:S02]  /*9150*/  SYNCS.PHASECHK.TRANS64.TRYWAIT P0, [R0+URZ+0xd0], R3 ;  /* 0x0000d003000075a7 */ /* 0x0022a400080011ff */
[----:B--2---:R-:W-:Y:S05]  /*9160*/  @!P0 NANOSLEEP.SYNCS 0x989680 ;  /* 0x009896800000895d */ /* 0x004fea0003900000 */
[----:B------:R-:W2:Y:S02]  /*9170*/  @!P0 SYNCS.PHASECHK.TRANS64 P0, [R0+URZ+0xd0], R3 ;  /* 0x0000d003000085a7 */ /* 0x000ea400080010ff */
[----:B--2---:R-:W-:Y:S05]  /*9180*/  @!P0 BRA `(.L_x_129) ;  /* 0xfffffffc00f08947 */ /* 0x004fea000383ffff */
[----:B------:R-:W-:Y:S05]  /*9190*/  BRA `(.L_x_130) ;  /* 0xffffff9000b47947 */ /* 0x000fea000383ffff */
.L_x_33:
[----:B------:R-:W-:-:S07]  /*91a0*/  MOV R0, UR4 ;  /* 0x0000000400007c02 */ /* 0x000fce0008000f00 */
.L_x_131:
[----:B-1----:R1:W2:Y:S02]  /*91b0*/  SYNCS.PHASECHK.TRANS64.TRYWAIT P0, [R0+URZ], R3 ;  /* 0x00000003000075a7 */ /* 0x0022a400080011ff */
[----:B--2---:R-:W-:Y:S05]  /*91c0*/  @!P0 NANOSLEEP.SYNCS 0x989680 ;  /* 0x009896800000895d */ /* 0x004fea0003900000 */
[----:B------:R-:W2:Y:S02]  /*91d0*/  @!P0 SYNCS.PHASECHK.TRANS64 P0, [R0+URZ], R3 ;  /* 0x00000003000085a7 */ /* 0x000ea400080010ff */
[----:B--2---:R-:W-:Y:S05]  /*91e0*/  @!P0 BRA `(.L_x_131) ;  /* 0xfffffffc00f08947 */ /* 0x004fea000383ffff */
[----:B------:R-:W-:Y:S05]  /*91f0*/  BRA `(.L_x_132) ;  /* 0xffffff98004c7947 */ /* 0x000fea000383ffff */
.L_x_34:
[----:B------:R-:W-:-:S07]  /*9200*/  MOV R0, UR5 ;  /* 0x0000000500007c02 */ /* 0x000fce0008000f00 */
.L_x_133:
[----:B-1----:R1:W2:Y:S02]  /*9210*/  SYNCS.PHASECHK.TRANS64.TRYWAIT P0, [R0+URZ], R3 ;  /* 0x00000003000075a7 */ /* 0x0022a400080011ff */
[----:B--2---:R-:W-:Y:S05]  /*9220*/  @!P0 NANOSLEEP.SYNCS 0x989680 ;  /* 0x009896800000895d */ /* 0x004fea0003900000 */
[----:B------:R-:W2:Y:S02]  /*9230*/  @!P0 SYNCS.PHASECHK.TRANS64 P0, [R0+URZ], R3 ;  /* 0x00000003000085a7 */ /* 0x000ea400080010ff */
[----:B--2---:R-:W-:Y:S05]  /*9240*/  @!P0 BRA `(.L_x_133) ;  /* 0xfffffffc00f08947 */ /* 0x004fea000383ffff */
[----:B------:R-:W-:Y:S05]  /*9250*/  BRA `(.L_x_134) ;  /* 0xffffff98005c7947 */ /* 0x000fea000383ffff */
.L_x_35:
[----:B------:R-:W-:-:S07]  /*9260*/  MOV R0, UR5 ;  /* 0x0000000500007c02 */ /* 0x000fce0008000f00 */
.L_x_135:
[----:B-1----:R1:W2:Y:S02]  /*9270*/  SYNCS.PHASECHK.TRANS64.TRYWAIT P0, [R0+URZ], R3 ;  /* 0x00000003000075a7 */ /* 0x0022a400080011ff */
[----:B--2---:R-:W-:Y:S05]  /*9280*/  @!P0 NANOSLEEP.SYNCS 0x989680 ;  /* 0x009896800000895d */ /* 0x004fea0003900000 */
[----:B------:R-:W2:Y:S02]  /*9290*/  @!P0 SYNCS.PHASECHK.TRANS64 P0, [R0+URZ], R3 ;  /* 0x00000003000085a7 */ /* 0x000ea400080010ff */
[----:B--2---:R-:W-:Y:S05]  /*92a0*/  @!P0 BRA `(.L_x_135) ;  /* 0xfffffffc00f08947 */ /* 0x004fea000383ffff */
[----:B------:R-:W-:Y:S05]  /*92b0*/  BRA `(.L_x_136) ;  /* 0xffffff98006c7947 */ /* 0x000fea000383ffff */
.L_x_36:
[----:B------:R-:W-:-:S07]  /*92c0*/  MOV R0, UR5 ;  /* 0x0000000500007c02 */ /* 0x000fce0008000f00 */
.L_x_137:
[----:B-1----:R1:W2:Y:S02]  /*92d0*/  SYNCS.PHASECHK.TRANS64.TRYWAIT P0, [R0+URZ], R3 ;  /* 0x00000003000075a7 */ /* 0x0022a400080011ff */
[----:B--2---:R-:W-:Y:S05]  /*92e0*/  @!P0 NANOSLEEP.SYNCS 0x989680 ;  /* 0x009896800000895d */ /* 0x004fea0003900000 */
[----:B------:R-:W2:Y:S02]  /*92f0*/  @!P0 SYNCS.PHASECHK.TRANS64 P0, [R0+URZ], R3 ;  /* 0x00000003000085a7 */ /* 0x000ea400080010ff */
[----:B--2---:R-:W-:Y:S05]  /*9300*/  @!P0 BRA `(.L_x_137) ;  /* 0xfffffffc00f08947 */ /* 0x004fea000383ffff */
[----:B------:R-:W-:Y:S05]  /*9310*/  BRA `(.L_x_138) ;  /* 0xffffff98007c7947 */ /* 0x000fea000383ffff */
.L_x_37:
[----:B------:R-:W-:-:S07]  /*9320*/  MOV R0, UR5 ;  /* 0x0000000500007c02 */ /* 0x000fce0008000f00 */
.L_x_139:
[----:B-1----:R1:W2:Y:S02]  /*9330*/  SYNCS.PHASECHK.TRANS64.TRYWAIT P0, [R0+URZ], R3 ;  /* 0x00000003000075a7 */ /* 0x0022a400080011ff */
[----:B--2---:R-:W-:Y:S05]  /*9340*/  @!P0 NANOSLEEP.SYNCS 0x989680 ;  /* 0x009896800000895d */ /* 0x004fea0003900000 */
[----:B------:R-:W2:Y:S02]  /*9350*/  @!P0 SYNCS.PHASECHK.TRANS64 P0, [R0+URZ], R3 ;  /* 0x00000003000085a7 */ /* 0x000ea400080010ff */
[----:B--2---:R-:W-:Y:S05]  /*9360*/  @!P0 BRA `(.L_x_139) ;  /* 0xfffffffc00f08947 */ /* 0x004fea000383ffff */
[----:B------:R-:W-:Y:S05]  /*9370*/  BRA `(.L_x_140) ;  /* 0xffffff98008c7947 */ /* 0x000fea000383ffff */
.L_x_38:
[----:B------:R-:W-:-:S07]  /*9380*/  MOV R0, UR5 ;  /* 0x0000000500007c02 */ /* 0x000fce0008000f00 */
.L_x_141:
[----:B-1----:R1:W2:Y:S02]  /*9390*/  SYNCS.PHASECHK.TRANS64.TRYWAIT P0, [R0+URZ], R3 ;  /* 0x00000003000075a7 */ /* 0x0022a400080011ff */
[----:B--2---:R-:W-:Y:S05]  /*93a0*/  @!P0 NANOSLEEP.SYNCS 0x989680 ;  /* 0x009896800000895d */ /* 0x004fea0003900000 */
[----:B------:R-:W2:Y:S02]  /*93b0*/  @!P0 SYNCS.PHASECHK.TRANS64 P0, [R0+URZ], R3 ;  /* 0x00000003000085a7 */ /* 0x000ea400080010ff */
[----:B--2---:R-:W-:Y:S05]  /*93c0*/  @!P0 BRA `(.L_x_141) ;  /* 0xfffffffc00f08947 */ /* 0x004fea000383ffff */
[----:B------:R-:W-:Y:S05]  /*93d0*/  BRA `(.L_x_142) ;  /* 0xffffff98009c7947 */ /* 0x000fea000383ffff */
.L_x_39:
[----:B------:R-:W-:-:S07]  /*93e0*/  MOV R0, UR5 ;  /* 0x0000000500007c02 */ /* 0x000fce0008000f00 */
.L_x_143:
[----:B-1----:R1:W2:Y:S02]  /*93f0*/  SYNCS.PHASECHK.TRANS64.TRYWAIT P0, [R0+URZ], R3 ;  /* 0x00000003000075a7 */ /* 0x0022a400080011ff */
[----:B--2---:R-:W-:Y:S05]  /*9400*/  @!P0 NANOSLEEP.SYNCS 0x989680 ;  /* 0x009896800000895d */ /* 0x004fea0003900000 */
[----:B------:R-:W2:Y:S02]  /*9410*/  @!P0 SYNCS.PHASECHK.TRANS64 P0, [R0+URZ], R3 ;  /* 0x00000003000085a7 */ /* 0x000ea400080010ff */
[----:B--2---:R-:W-:Y:S05]  /*9420*/  @!P0 BRA `(.L_x_143) ;  /* 0xfffffffc00f08947 */ /* 0x004fea000383ffff */
[----:B------:R-:W-:Y:S05]  /*9430*/  BRA `(.L_x_144) ;  /* 0xffffff9800ac7947 */ /* 0x000fea000383ffff */
.L_x_42:
[----:B------:R-:W-:-:S07]  /*9440*/  MOV R4, UR4 ;  /* 0x0000000400047c02 */ /* 0x000fce0008000f00 */
.L_x_145:
[----:B--2---:R2:W3:Y:S02]  /*9450*/  SYNCS.PHASECHK.TRANS64.TRYWAIT P1, [R4+URZ+0xd8], R7 ;  /* 0x0000d807040075a7 */ /* 0x0044e400080211ff */
[----:B---3--:R-:W-:Y:S05]  /*9460*/  @!P1 NANOSLEEP.SYNCS 0x989680 ;  /* 0x009896800000995d */ /* 0x008fea0003900000 */
[----:B------:R-:W3:Y:S02]  /*9470*/  @!P1 SYNCS.PHASECHK.TRANS64 P1, [R4+URZ+0xd8], R7 ;  /* 0x0000d807040095a7 */ /* 0x000ee400080210ff */
[----:B---3--:R-:W-:Y:S05]  /*9480*/  @!P1 BRA `(.L_x_145) ;  /* 0xfffffffc00f09947 */ /* 0x008fea000383ffff */
[----:B------:R-:W-:Y:S05]  /*9490*/  BRA `(.L_x_146) ;  /* 0xffffff9c001c7947 */ /* 0x000fea000383ffff */
.L_x_43:
[----:B--2---:R-:W-:-:S07]  /*94a0*/  MOV R4, UR4 ;  /* 0x0000000400047c02 */ /* 0x004fce0008000f00 */
.L_x_147:
[----:B--2---:R2:W3:Y:S02]  /*94b0*/  SYNCS.PHASECHK.TRANS64.TRYWAIT P1, [R4+URZ+0xd0], R5 ;  /* 0x0000d005040075a7 */ /* 0x0044e400080211ff */
[----:B---3--:R-:W-:Y:S05]  /*94c0*/  @!P1 NANOSLEEP.SYNCS 0x989680 ;  /* 0x009896800000995d */ /* 0x008fea0003900000 */
[----:B------:R-:W3:Y:S02]  /*94d0*/  @!P1 SYNCS.PHASECHK.TRANS64 P1, [R4+URZ+0xd0], R5 ;  /* 0x0000d005040095a7 */ /* 0x000ee400080210ff */
[----:B---3--:R-:W-:Y:S05]  /*94e0*/  @!P1 BRA `(.L_x_147) ;  /* 0xfffffffc00f09947 */ /* 0x008fea000383ffff */
[----:B------:R-:W-:Y:S05]  /*94f0*/  BRA `(.L_x_148) ;  /* 0xffffff9c00247947 */ /* 0x000fea000383ffff */
.L_x_51:
[----:B------:R-:W-:-:S07]  /*9500*/  MOV R0, UR20 ;  /* 0x0000001400007c02 */ /* 0x000fce0008000f00 */
.L_x_149:
[----:B-1----:R1:W2:Y:S02]  /*9510*/  SYNCS.PHASECHK.TRANS64.TRYWAIT P0, [R0+URZ+0xd0], R5 ;  /* 0x0000d005000075a7 */ /* 0x0022a400080011ff */
[----:B--2---:R-:W-:Y:S05]  /*9520*/  @!P0 NANOSLEEP.SYNCS 0x989680 ;  /* 0x009896800000895d */ /* 0x004fea0003900000 */
[----:B------:R-:W2:Y:S02]  /*9530*/  @!P0 SYNCS.PHASECHK.TRANS64 P0, [R0+URZ+0xd0], R5 ;  /* 0x0000d005000085a7 */ /* 0x000ea400080010ff */
[----:B--2---:R-:W-:Y:S05]  /*9540*/  @!P0 BRA `(.L_x_149) ;  /* 0xfffffffc00f08947 */ /* 0x004fea000383ffff */
[----:B------:R-:W-:Y:S05]  /*9550*/  BRA `(.L_x_150) ;  /* 0xffffffa000b07947 */ /* 0x000fea000383ffff */
.L_x_52:
[----:B------:R-:W-:-:S07]  /*9560*/  MOV R5, UR24 ;  /* 0x0000001800057c02 */ /* 0x000fce0008000f00 */
.L_x_151:
[----:B-1----:R1:W2:Y:S02]  /*9570*/  SYNCS.PHASECHK.TRANS64.TRYWAIT P0, [R5+URZ+0xf0], R0 ;  /* 0x0000f000050075a7 */ /* 0x0022a400080011ff */
[----:B--2---:R-:W-:Y:S05]  /*9580*/  @!P0 NANOSLEEP.SYNCS 0x989680 ;  /* 0x009896800000895d */ /* 0x004fea0003900000 */
[----:B------:R-:W2:Y:S02]  /*9590*/  @!P0 SYNCS.PHASECHK.TRANS64 P0, [R5+URZ+0xf0], R0 ;  /* 0x0000f000050085a7 */ /* 0x000ea400080010ff */
[----:B--2---:R-:W-:Y:S05]  /*95a0*/  @!P0 BRA `(.L_x_151) ;  /* 0xfffffffc00f08947 */ /* 0x004fea000383ffff */
[----:B------:R-:W-:Y:S05]  /*95b0*/  BRA `(.L_x_152) ;  /* 0xffffffa000cc7947 */ /* 0x000fea000383ffff */
.L_x_55:
[----:B-1----:R-:W-:Y:S07]  /*95c0*/  MOV R0, UR18 ;  /* 0x0000001200007c02 */ /* 0x002fee0008000f00 */
.L_x_153:
[----:B-1----:R1:W2:Y:S02]  /*95d0*/  SYNCS.PHASECHK.TRANS64.TRYWAIT P0, [R0+URZ], R5 ;  /* 0x00000005000075a7 */ /* 0x0022a400080011ff */
[----:B--2---:R-:W-:Y:S05]  /*95e0*/  @!P0 NANOSLEEP.SYNCS 0x989680 ;  /* 0x009896800000895d */ /* 0x004fea0003900000 */
[----:B------:R-:W2:Y:S02]  /*95f0*/  @!P0 SYNCS.PHASECHK.TRANS64 P0, [R0+URZ], R5 ;  /* 0x00000005000085a7 */ /* 0x000ea400080010ff */
[----:B--2---:R-:W-:Y:S05]  /*9600*/  @!P0 BRA `(.L_x_153) ;  /* 0xfffffffc00f08947 */ /* 0x004fea000383ffff */
[----:B------:R-:W-:Y:S05]  /*9610*/  BRA `(.L_x_54) ;  /* 0xffffffa000f07947 */ /* 0x000fea000383ffff */
.L_x_58:
[----:B------:R-:W-:-:S07]  /*9620*/  MOV R0, UR4 ;  /* 0x0000000400007c02 */ /* 0x000fce0008000f00 */
.L_x_154:
[----:B-1----:R1:W3:Y:S02]  /*9630*/  SYNCS.PHASECHK.TRANS64.TRYWAIT P0, [R0+URZ], R3 ;  /* 0x00000003000075a7 */ /* 0x0022e400080011ff */
[----:B---3--:R-:W-:Y:S05]  /*9640*/  @!P0 NANOSLEEP.SYNCS 0x989680 ;  /* 0x009896800000895d */ /* 0x008fea0003900000 */
[----:B------:R-:W3:Y:S02]  /*9650*/  @!P0 SYNCS.PHASECHK.TRANS64 P0, [R0+URZ], R3 ;  /* 0x00000003000085a7 */ /* 0x000ee400080010ff */
[----:B---3--:R-:W-:Y:S05]  /*9660*/  @!P0 BRA `(.L_x_154) ;  /* 0xfffffffc00f08947 */ /* 0x008fea000383ffff */
[----:B------:R-:W-:Y:S05]  /*9670*/  BRA `(.L_x_155) ;  /* 0xffffffa400f07947 */ /* 0x000fea000383ffff */
.L_x_59:
[----:B------:R-:W-:-:S07]  /*9680*/  MOV R0, UR4 ;  /* 0x0000000400007c02 */ /* 0x000fce0008000f00 */
.L_x_156:
[----:B-1----:R1:W2:Y:S02]  /*9690*/  SYNCS.PHASECHK.TRANS64.TRYWAIT P0, [R0+URZ], R3 ;  /* 0x00000003000075a7 */ /* 0x0022a400080011ff */
[----:B--2---:R-:W-:Y:S05]  /*96a0*/  @!P0 NANOSLEEP.SYNCS 0x989680 ;  /* 0x009896800000895d */ /* 0x004fea0003900000 */
[----:B------:R-:W2:Y:S02]  /*96b0*/  @!P0 SYNCS.PHASECHK.TRANS64 P0, [R0+URZ], R3 ;  /* 0x00000003000085a7 */ /* 0x000ea400080010ff */
[----:B--2---:R-:W-:Y:S05]  /*96c0*/  @!P0 BRA `(.L_x_156) ;  /* 0xfffffffc00f08947 */ /* 0x004fea000383ffff */
[----:B------:R-:W-:Y:S05]  /*96d0*/  BRA `(.L_x_157) ;  /* 0xffffffa400fc7947 */ /* 0x000fea000383ffff */
.L_x_64:
[----:B------:R-:W-:Y:S07]  /*96e0*/  MOV R0, UR20 ;  /* 0x0000001400007c02 */ /* 0x000fee0008000f00 */
.L_x_158:
[----:B-1----:R1:W2:Y:S02]  /*96f0*/  SYNCS.PHASECHK.TRANS64.TRYWAIT P0, [R0+URZ+0xd0], R5 ;  /* 0x0000d005000075a7 */ /* 0x0022a400080011ff */
[----:B--2---:R-:W-:Y:S05]  /*9700*/  @!P0 NANOSLEEP.SYNCS 0x989680 ;  /* 0x009896800000895d */ /* 0x004fea0003900000 */
[----:B------:R-:W2:Y:S02]  /*9710*/  @!P0 SYNCS.PHASECHK.TRANS64 P0, [R0+URZ+0xd0], R5 ;  /* 0x0000d005000085a7 */ /* 0x000ea400080010ff */
[----:B--2---:R-:W-:Y:S05]  /*9720*/  @!P0 BRA `(.L_x_158) ;  /* 0xfffffffc00f08947 */ /* 0x004fea000383ffff */
[----:B------:R-:W-:Y:S05]  /*9730*/  BRA `(.L_x_159) ;  /* 0xffffffac00587947 */ /* 0x000fea000383ffff */
.L_x_67:
[----:B------:R-:W-:Y:S07]  /*9740*/  MOV R0, UR20 ;  /* 0x0000001400007c02 */ /* 0x000fee0008000f00 */
.L_x_160:
[----:B-1----:R1:W2:Y:S02]  /*9750*/  SYNCS.PHASECHK.TRANS64.TRYWAIT P2, [R0+URZ+0xc8], R11 ;  /* 0x0000c80b000075a7 */ /* 0x0022a400080411ff */
[----:B--2---:R-:W-:Y:S05]  /*9760*/  @!P2 NANOSLEEP.SYNCS 0x989680 ;  /* 0x009896800000a95d */ /* 0x004fea0003900000 */
[----:B------:R-:W2:Y:S02]  /*9770*/  @!P2 SYNCS.PHASECHK.TRANS64 P2, [R0+URZ+0xc8], R11 ;  /* 0x0000c80b0000a5a7 */ /* 0x000ea400080410ff */
[----:B--2---:R-:W-:Y:S05]  /*9780*/  @!P2 BRA `(.L_x_160) ;  /* 0xfffffffc00f0a947 */ /* 0x004fea000383ffff */
[----:B------:R-:W-:Y:S05]  /*9790*/  BRA `(.L_x_66) ;  /* 0xffffffb000bc7947 */ /* 0x000fea000383ffff */
.L_x_70:
[----:B------:R-:W-:Y:S07]  /*97a0*/  MOV R2, UR20 ;  /* 0x0000001400027c02 */ /* 0x000fee0008000f00 */
.L_x_161:
[----:B-1----:R1:W2:Y:S02]  /*97b0*/  SYNCS.PHASECHK.TRANS64.TRYWAIT P1, [R2+URZ+0xa0], R9 ;  /* 0x0000a009020075a7 */ /* 0x0022a400080211ff */
[----:B--2---:R-:W-:Y:S05]  /*97c0*/  @!P1 NANOSLEEP.SYNCS 0x989680 ;  /* 0x009896800000995d */ /* 0x004fea0003900000 */
[----:B------:R-:W2:Y:S02]  /*97d0*/  @!P1 SYNCS.PHASECHK.TRANS64 P1, [R2+URZ+0xa0], R9 ;  /* 0x0000a009020095a7 */ /* 0x000ea400080210ff */
[----:B--2---:R-:W-:Y:S05]  /*97e0*/  @!P1 BRA `(.L_x_161) ;  /* 0xfffffffc00f09947 */ /* 0x004fea000383ffff */
[----:B------:R-:W-:Y:S05]  /*97f0*/  BRA `(.L_x_162) ;  /* 0xffffffb400707947 */ /* 0x000fea000383ffff */
.L_x_71:
[----:B------:R-:W-:Y:S07]  /*9800*/  MOV R2, UR20 ;  /* 0x0000001400027c02 */ /* 0x000fee0008000f00 */
.L_x_163:
[----:B-1----:R1:W2:Y:S02]  /*9810*/  SYNCS.PHASECHK.TRANS64.TRYWAIT P1, [R2+URZ+0xa8], R9 ;  /* 0x0000a809020075a7 */ /* 0x0022a400080211ff */
[----:B--2---:R-:W-:Y:S05]  /*9820*/  @!P1 NANOSLEEP.SYNCS 0x989680 ;  /* 0x009896800000995d */ /* 0x004fea0003900000 */
[----:B------:R-:W2:Y:S02]  /*9830*/  @!P1 SYNCS.PHASECHK.TRANS64 P1, [R2+URZ+0xa8], R9 ;  /* 0x0000a809020095a7 */ /* 0x000ea400080210ff */
[----:B--2---:R-:W-:Y:S05]  /*9840*/  @!P1 BRA `(.L_x_163) ;  /* 0xfffffffc00f09947 */ /* 0x004fea000383ffff */
[----:B------:R-:W-:Y:S05]  /*9850*/  BRA `(.L_x_164) ;  /* 0xffffffb400b87947 */ /* 0x000fea000383ffff */
.L_x_72:
[----:B------:R-:W-:Y:S07]  /*9860*/  MOV R2, UR20 ;  /* 0x0000001400027c02 */ /* 0x000fee0008000f00 */
.L_x_165:
[----:B-1----:R1:W2:Y:S02]  /*9870*/  SYNCS.PHASECHK.TRANS64.TRYWAIT P1, [R2+URZ+0xb0], R9 ;  /* 0x0000b009020075a7 */ /* 0x0022a400080211ff */
[----:B--2---:R-:W-:Y:S05]  /*9880*/  @!P1 NANOSLEEP.SYNCS 0x989680 ;  /* 0x009896800000995d */ /* 0x004fea0003900000 */
[----:B------:R-:W2:Y:S02]  /*9890*/  @!P1 SYNCS.PHASECHK.TRANS64 P1, [R2+URZ+0xb0], R9 ;  /* 0x0000b009020095a7 */ /* 0x000ea400080210ff */
[----:B--2---:R-:W-:Y:S05]  /*98a0*/  @!P1 BRA `(.L_x_165) ;  /* 0xfffffffc00f09947 */ /* 0x004fea000383ffff */
[----:B------:R-:W-:Y:S05]  /*98b0*/  BRA `(.L_x_166) ;  /* 0xffffffb800007947 */ /* 0x000fea000383ffff */
.L_x_73:
[----:B------:R-:W-:Y:S07]  /*98c0*/  MOV R0, UR20 ;  /* 0x0000001400007c02 */ /* 0x000fee0008000f00 */
.L_x_167:
[----:B-1----:R1:W2:Y:S02]  /*98d0*/  SYNCS.PHASECHK.TRANS64.TRYWAIT P0, [R0+URZ+0xb8], R9 ;  /* 0x0000b809000075a7 */ /* 0x0022a400080011ff */
[----:B--2---:R-:W-:Y:S05]  /*98e0*/  @!P0 NANOSLEEP.SYNCS 0x989680 ;  /* 0x009896800000895d */ /* 0x004fea0003900000 */
[----:B------:R-:W2:Y:S02]  /*98f0*/  @!P0 SYNCS.PHASECHK.TRANS64 P0, [R0+URZ+0xb8], R9 ;  /* 0x0000b809000085a7 */ /* 0x000ea400080010ff */
[----:B--2---:R-:W-:Y:S05]  /*9900*/  @!P0 BRA `(.L_x_167) ;  /* 0xfffffffc00f08947 */ /* 0x004fea000383ffff */
[----:B------:R-:W-:Y:S05]  /*9910*/  BRA `(.L_x_168) ;  /* 0xffffffb800487947 */ /* 0x000fea000383ffff */
.L_x_75:
[----:B------:R-:W-:-:S07]  /*9920*/  MOV R0, UR20 ;  /* 0x0000001400007c02 */ /* 0x000fce0008000f00 */
.L_x_169:
[----:B-1----:R1:W2:Y:S02]  /*9930*/  SYNCS.PHASECHK.TRANS64.TRYWAIT P0, [R0+URZ+0xa0], R3 ;  /* 0x0000a003000075a7 */ /* 0x0022a400080011ff */
[----:B--2---:R-:W-:Y:S05]  /*9940*/  @!P0 NANOSLEEP.SYNCS 0x989680 ;  /* 0x009896800000895d */ /* 0x004fea0003900000 */
[----:B------:R-:W2:Y:S02]  /*9950*/  @!P0 SYNCS.PHASECHK.TRANS64 P0, [R0+URZ+0xa0], R3 ;  /* 0x0000a003000085a7 */ /* 0x000ea400080010ff */
[----:B--2---:R-:W-:Y:S05]  /*9960*/  @!P0 BRA `(.L_x_169) ;  /* 0xfffffffc00f08947 */ /* 0x004fea000383ffff */
[----:B------:R-:W-:Y:S05]  /*9970*/  BRA `(.L_x_170) ;  /* 0xffffffb800ac7947 */ /* 0x000fea000383ffff */
.L_x_76:
[----:B-1----:R-:W-:-:S07]  /*9980*/  MOV R0, UR20 ;  /* 0x0000001400007c02 */ /* 0x002fce0008000f00 */
.L_x_171:
[----:B-1----:R1:W2:Y:S02]  /*9990*/  SYNCS.PHASECHK.TRANS64.TRYWAIT P0, [R0+URZ+0xa8], R3 ;  /* 0x0000a803000075a7 */ /* 0x0022a400080011ff */
[----:B--2---:R-:W-:Y:S05]  /*99a0*/  @!P0 NANOSLEEP.SYNCS 0x989680 ;  /* 0x009896800000895d */ /* 0x004fea0003900000 */
[----:B------:R-:W2:Y:S02]  /*99b0*/  @!P0 SYNCS.PHASECHK.TRANS64 P0, [R0+URZ+0xa8], R3 ;  /* 0x0000a803000085a7 */ /* 0x000ea400080010ff */
[----:B--2---:R-:W-:Y:S05]  /*99c0*/  @!P0 BRA `(.L_x_171) ;  /* 0xfffffffc00f08947 */ /* 0x004fea000383ffff */
[----:B------:R-:W-:Y:S05]  /*99d0*/  BRA `(.L_x_172) ;  /* 0xffffffb8009c7947 */ /* 0x000fea000383ffff */
.L_x_77:
[----:B-1----:R-:W-:-:S07]  /*99e0*/  MOV R0, UR20 ;  /* 0x0000001400007c02 */ /* 0x002fce0008000f00 */
.L_x_173:
[----:B-1----:R1:W2:Y:S02]  /*99f0*/  SYNCS.PHASECHK.TRANS64.TRYWAIT P0, [R0+URZ+0xb0], R3 ;  /* 0x0000b003000075a7 */ /* 0x0022a400080011ff */
[----:B--2---:R-:W-:Y:S05]  /*9a00*/  @!P0 NANOSLEEP.SYNCS 0x989680 ;  /* 0x009896800000895d */ /* 0x004fea0003900000 */
[----:B------:R-:W2:Y:S02]  /*9a10*/  @!P0 SYNCS.PHASECHK.TRANS64 P0, [R0+URZ+0xb0], R3 ;  /* 0x0000b003000085a7 */ /* 0x000ea400080010ff */
[----:B--2---:R-:W-:Y:S05]  /*9a20*/  @!P0 BRA `(.L_x_173) ;  /* 0xfffffffc00f08947 */ /* 0x004fea000383ffff */
[----:B------:R-:W-:Y:S05]  /*9a30*/  BRA `(.L_x_174) ;  /* 0xffffffb8008c7947 */ /* 0x000fea000383ffff */
.L_x_79:
[----:B------:R-:W-:Y:S07]  /*9a40*/  MOV R0, UR49 ;  /* 0x0000003100007c02 */ /* 0x000fee0008000f00 */
.L_x_175:
[----:B-1----:R1:W2:Y:S02]  /*9a50*/  SYNCS.PHASECHK.TRANS64.TRYWAIT P0, [R0+URZ+0xd0], R3 ;  /* 0x0000d003000075a7 */ /* 0x0022a400080011ff */
[----:B--2---:R-:W-:Y:S05]  /*9a60*/  @!P0 NANOSLEEP.SYNCS 0x989680 ;  /* 0x009896800000895d */ /* 0x004fea0003900000 */
[----:B------:R-:W2:Y:S02]  /*9a70*/  @!P0 SYNCS.PHASECHK.TRANS64 P0, [R0+URZ+0xd0], R3 ;  /* 0x0000d003000085a7 */ /* 0x000ea400080010ff */
[----:B--2---:R-:W-:Y:S05]  /*9a80*/  @!P0 BRA `(.L_x_175) ;  /* 0xfffffffc00f08947 */ /* 0x004fea000383ffff */
[----:B------:R-:W-:Y:S05]  /*9a90*/  BRA `(.L_x_176) ;  /* 0xffffffbc00647947 */ /* 0x000fea000383ffff */
.L_x_90:
[----:B-1----:R-:W-:Y:S04]  /*9aa0*/  MOV R2, UR49 ;  /* 0x0000003100027c02 */ /* 0x002fe80008000f00 */
[----:B------:R1:W3:Y:S03]  /*9ab0*/  SYNCS.PHASECHK.TRANS64.TRYWAIT P1, [R2+URZ+0x80], R3 ;  /* 0x00008003020075a7 */ /* 0x0002e600080211ff */
[----:B---3--:R-:W-:Y:S05]  /*9ac0*/  @!P1 NANOSLEEP.SYNCS 0x989680 ;  /* 0x009896800000995d */ /* 0x008fea0003900000 */
[----:B------:R-:W3:Y:S02]  /*9ad0*/  @!P1 SYNCS.PHASECHK.TRANS64 P1, [R2+URZ+0x80], R3 ;  /* 0x00008003020095a7 */ /* 0x000ee400080210ff */
[----:B---3--:R-:W-:Y:S05]  /*9ae0*/  @!P1 BRA `(.L_x_90) ;  /* 0xfffffffc00ec9947 */ /* 0x008fea000383ffff */
[----:B------:R-:W-:Y:S05]  /*9af0*/  BRA `(.L_x_89) ;  /* 0xffffffcc00507947 */ /* 0x000fea000383ffff */
.L_x_92:
[----:B-1----:R1:W2:Y:S02]  /*9b00*/  SYNCS.PHASECHK.TRANS64.TRYWAIT P0, [R89+URZ+0xe0], R0 ;  /* 0x0000e000590075a7 */ /* 0x0022a400080011ff */
[----:B--2---:R-:W-:Y:S05]  /*9b10*/  @!P0 NANOSLEEP.SYNCS 0x989680 ;  /* 0x009896800000895d */ /* 0x004fea0003900000 */
[----:B------:R-:W2:Y:S02]  /*9b20*/  @!P0 SYNCS.PHASECHK.TRANS64 P0, [R89+URZ+0xe0], R0 ;  /* 0x0000e000590085a7 */ /* 0x000ea400080010ff */
[----:B--2---:R-:W-:Y:S05]  /*9b30*/  @!P0 BRA `(.L_x_92) ;  /* 0xfffffffc00f08947 */ /* 0x004fea000383ffff */
[----:B------:R-:W-:Y:S05]  /*9b40*/  BRA `(.L_x_91) ;  /* 0xffffffcc00787947 */ /* 0x000fea000383ffff */
.L_x_101:
[----:B-1----:R1:W2:Y:S02]  /*9b50*/  SYNCS.PHASECHK.TRANS64.TRYWAIT P0, [R3+URZ+0x80], R0 ;  /* 0x00008000030075a7 */ /* 0x0022a400080011ff */
[----:B--2---:R-:W-:Y:S05]  /*9b60*/  @!P0 NANOSLEEP.SYNCS 0x989680 ;  /* 0x009896800000895d */ /* 0x004fea0003900000 */
[----:B------:R-:W2:Y:S02]  /*9b70*/  @!P0 SYNCS.PHASECHK.TRANS64 P0, [R3+URZ+0x80], R0 ;  /* 0x00008000030085a7 */ /* 0x000ea400080010ff */
[----:B--2---:R-:W-:Y:S05]  /*9b80*/  @!P0 BRA `(.L_x_101) ;  /* 0xfffffffc00f08947 */ /* 0x004fea000383ffff */
[----:B------:R-:W-:Y:S05]  /*9b90*/  BRA `(.L_x_100) ;  /* 0xffffffd400a07947 */ /* 0x000fea000383ffff */
.L_x_109:
[----:B-1----:R1:W2:Y:S02]  /*9ba0*/  SYNCS.PHASECHK.TRANS64.TRYWAIT P0, [R40+URZ+0x80], R5 ;  /* 0x00008005280075a7 */ /* 0x0022a400080011ff */
[----:B--2---:R-:W-:Y:S05]  /*9bb0*/  @!P0 NANOSLEEP.SYNCS 0x989680 ;  /* 0x009896800000895d */ /* 0x004fea0003900000 */
[----:B------:R-:W2:Y:S02]  /*9bc0*/  @!P0 SYNCS.PHASECHK.TRANS64 P0, [R40+URZ+0x80], R5 ;  /* 0x00008005280085a7 */ /* 0x000ea400080010ff */
[----:B--2---:R-:W-:Y:S05]  /*9bd0*/  @!P0 BRA `(.L_x_109) ;  /* 0xfffffffc00f08947 */ /* 0x004fea000383ffff */
[----:B------:R-:W-:Y:S05]  /*9be0*/  BRA `(.L_x_108) ;  /* 0xffffffdc00ec7947 */ /* 0x000fea000383ffff */
.L_x_117:
[----:B-1----:R1:W4:Y:S02]  /*9bf0*/  SYNCS.PHASECHK.TRANS64.TRYWAIT P0, [R3+URZ+0x80], R6 ;  /* 0x00008006030075a7 */ /* 0x00232400080011ff */
[----:B----4-:R-:W-:Y:S05]  /*9c00*/  @!P0 NANOSLEEP.SYNCS 0x989680 ;  /* 0x009896800000895d */ /* 0x010fea0003900000 */
[----:B------:R-:W4:Y:S02]  /*9c10*/  @!P0 SYNCS.PHASECHK.TRANS64 P0, [R3+URZ+0x80], R6 ;  /* 0x00008006030085a7 */ /* 0x000f2400080010ff */
[----:B----4-:R-:W-:Y:S05]  /*9c20*/  @!P0 BRA `(.L_x_117) ;  /* 0xfffffffc00f08947 */ /* 0x010fea000383ffff */
[----:B------:R-:W-:Y:S05]  /*9c30*/  BRA `(.L_x_116) ;  /* 0xffffffe800347947 */ /* 0x000fea000383ffff */
        .weak           $__internal_0_$__cuda_sm10x_tcgen05_guardrail_trap_col_being_dealloced_not_returned_by_alloc
        .type           $__internal_0_$__cuda_sm10x_tcgen05_guardrail_trap_col_being_dealloced_not_returned_by_alloc,@function
        .size           $__internal_0_$__cuda_sm10x_tcgen05_guardrail_trap_col_being_dealloced_not_returned_by_alloc,($__internal_1_$__cuda_sm10x_tcgen05_guardrail_trap_phase_invalid_during_alloc - $__internal_0_$__cuda_sm10x_tcgen05_guardrail_trap_col_being_dealloced_not_returned_by_alloc)
$__internal_0_$__cuda_sm10x_tcgen05_guardrail_trap_col_being_dealloced_not_returned_by_alloc:
[----:B------:R-:W-:Y:S05]  /*9c40*/  BPT.TRAP 0x1 ;  /* 0x000000040000795c */ /* 0x000fea0000300000 */
[----:B------:R-:W-:-:S04]  /*9c50*/  HFMA2 R3, -RZ, RZ, 0, 0 ;  /* 0x00000000ff037431 */ /* 0x000fc800000001ff */
[----:B------:R-:W-:Y:S05]  /*9c60*/  RET.REL.NODEC R2 `(_ZN7cutlass13device_kernelINS_4conv6kernel13ConvUniversalINS1_16ConvProblemShapeILNS1_8OperatorE1ELi3EEENS1_10collective14CollectiveConvINS1_47MainloopSm100TmaUmmaWarpSpecializedImplicitGemmILS5_1ELi8ELi3ELi1ELi2EN4cute5tupleIJNSA_1CILi1EEESD_SD_EEEEENSB_IJNSC_ILi128EEENSC_ILi64EEENSB_IJNSC_ILi32EEEEEEEEENS_10tfloat32_tESL_NSA_8TiledMMAINSA_8MMA_AtomIJNSA_17SM100_MMA_TF32_SSISL_SL_fLi128ELi64ELNSA_4UMMA5MajorE0ELSQ_1ELNSP_7ScaleInE0ELSR_0EEEEEENSA_6LayoutISE_NSB_IJNSC_ILi0EEESV_SV_EEEEENSB_IJNSA_10UnderscoreESY_SY_EEEEENS7_6detail27Sm100ImplicitGemmTileTraitsINSA_20SM90_TMA_LOAD_IM2COLENSA_14ComposedLayoutINSA_7SwizzleILi3ELi4ELi3EEENSA_18smem_ptr_flag_bitsILi32EEENSU_INSB_IJNSC_ILi8EEESI_EEENSB_IJSI_SD_EEEEEEEvEENS12_INSA_13SM90_TMA_LOADENS14_INS15_ILi2ELi5ELi2EEES18_NSU_INSB_IJSI_NSC_ILi4EEEEEENSB_IJSD_SI_EEEEEEEvEEEENS_8epilogue10collective18CollectiveEpilogueINS1O_23Sm100TmaWarpSpecializedILi4ELi2ELi16ELb1ELb0EEEJSK_NSB_IJNSU_ISG_SD_EENSU_INSC_ILi16EEESD_EEEEESL_NSB_IJNSB_IJllllEEESD_SV_EEESL_S1Y_NS1O_6fusion15FusionCallbacksIS1S_NS1Z_17LinearCombinationISL_fSL_fLNS_15FloatRoundStyleE2EEESK_S1W_JEEENSA_5SM1004TMEM4LOAD26SM100_TMEM_LOAD_32dp32b16xES13_NS14_INS15_ILi2ELi4ELi3EEES18_NSU_INSB_IJS19_S1U_EEENSB_IJS1U_SD_EEEEEEENSA_39AutoVectorizingCopyWithAssumedAlignmentILi128EEENSA_21SM90_TMA_STORE_IM2COLES2D_S2F_S2F_EEEvvEEEEvNT_6ParamsE) ;  /* 0xffffff6002e47950 */ /* 0x000fea0003c3ffff */
        .weak           $__internal_1_$__cuda_sm10x_tcgen05_guardrail_trap_phase_invalid_during_alloc
        .type           $__internal_1_$__cuda_sm10x_tcgen05_guardrail_trap_phase_invalid_during_alloc,@function
        .size           $__internal_1_$__cuda_sm10x_tcgen05_guardrail_trap_phase_invalid_during_alloc,($__internal_2_$__cuda_sm10x_tcgen05_guardrail_trap_unallocated_columns_being_dealloced - $__internal_1_$__cuda_sm10x_tcgen05_guardrail_trap_phase_invalid_during_alloc)
$__internal_1_$__cuda_sm10x_tcgen05_guardrail_trap_phase_invalid_during_alloc:
[----:B------:R-:W-:Y:S05]  /*9c70*/  BPT.TRAP 0x1 ;  /* 0x000000040000795c */ /* 0x000fea0000300000 */
[----:B------:R-:W-:-:S04]  /*9c80*/  MOV R3, 0x0 ;  /* 0x0000000000037802 */ /* 0x000fc80000000f00 */
[----:B------:R-:W-:Y:S05]  /*9c90*/  RET.REL.NODEC R2 `(_ZN7cutlass13device_kernelINS_4conv6kernel13ConvUniversalINS1_16ConvProblemShapeILNS1_8OperatorE1ELi3EEENS1_10collective14CollectiveConvINS1_47MainloopSm100TmaUmmaWarpSpecializedImplicitGemmILS5_1ELi8ELi3ELi1ELi2EN4cute5tupleIJNSA_1CILi1EEESD_SD_EEEEENSB_IJNSC_ILi128EEENSC_ILi64EEENSB_IJNSC_ILi32EEEEEEEEENS_10tfloat32_tESL_NSA_8TiledMMAINSA_8MMA_AtomIJNSA_17SM100_MMA_TF32_SSISL_SL_fLi128ELi64ELNSA_4UMMA5MajorE0ELSQ_1ELNSP_7ScaleInE0ELSR_0EEEEEENSA_6LayoutISE_NSB_IJNSC_ILi0EEESV_SV_EEEEENSB_IJNSA_10UnderscoreESY_SY_EEEEENS7_6detail27Sm100ImplicitGemmTileTraitsINSA_20SM90_TMA_LOAD_IM2COLENSA_14ComposedLayoutINSA_7SwizzleILi3ELi4ELi3EEENSA_18smem_ptr_flag_bitsILi32EEENSU_INSB_IJNSC_ILi8EEESI_EEENSB_IJSI_SD_EEEEEEEvEENS12_INSA_13SM90_TMA_LOADENS14_INS15_ILi2ELi5ELi2EEES18_NSU_INSB_IJSI_NSC_ILi4EEEEEENSB_IJSD_SI_EEEEEEEvEEEENS_8epilogue10collective18CollectiveEpilogueINS1O_23Sm100TmaWarpSpecializedILi4ELi2ELi16ELb1ELb0EEEJSK_NSB_IJNSU_ISG_SD_EENSU_INSC_ILi16EEESD_EEEEESL_NSB_IJNSB_IJllllEEESD_SV_EEESL_S1Y_NS1O_6fusion15FusionCallbacksIS1S_NS1Z_17LinearCombinationISL_fSL_fLNS_15FloatRoundStyleE2EEESK_S1W_JEEENSA_5SM1004TMEM4LOAD26SM100_TMEM_LOAD_32dp32b16xES13_NS14_INS15_ILi2ELi4ELi3EEES18_NSU_INSB_IJS19_S1U_EEENSB_IJS1U_SD_EEEEEEENSA_39AutoVectorizingCopyWithAssumedAlignmentILi128EEENSA_21SM90_TMA_STORE_IM2COLES2D_S2F_S2F_EEEvvEEEEvNT_6ParamsE) ;  /* 0xffffff6002d87950 */ /* 0x000fea0003c3ffff */
        .weak           $__internal_2_$__cuda_sm10x_tcgen05_guardrail_trap_unallocated_columns_being_dealloced
        .type           $__internal_2_$__cuda_sm10x_tcgen05_guardrail_trap_unallocated_columns_being_dealloced,@function
        .size           $__internal_2_$__cuda_sm10x_tcgen05_guardrail_trap_unallocated_columns_being_dealloced,(.L_x_178 - $__internal_2_$__cuda_sm10x_tcgen05_guardrail_trap_unallocated_columns_being_dealloced)
$__internal_2_$__cuda_sm10x_tcgen05_guardrail_trap_unallocated_columns_being_dealloced:
[----:B------:R-:W-:Y:S05]  /*9ca0*/  BPT.TRAP 0x1 ;  /* 0x000000040000795c */ /* 0x000fea0000300000 */
[----:B------:R-:W-:-:S04]  /*9cb0*/  HFMA2 R3, -RZ, RZ, 0, 0 ;  /* 0x00000000ff037431 */ /* 0x000fc800000001ff */
[----:B------:R-:W-:Y:S05]  /*9cc0*/  RET.REL.NODEC R2 `(_ZN7cutlass13device_kernelINS_4conv6kernel13ConvUniversalINS1_16ConvProblemShapeILNS1_8OperatorE1ELi3EEENS1_10collective14CollectiveConvINS1_47MainloopSm100TmaUmmaWarpSpecializedImplicitGemmILS5_1ELi8ELi3ELi1ELi2EN4cute5tupleIJNSA_1CILi1EEESD_SD_EEEEENSB_IJNSC_ILi128EEENSC_ILi64EEENSB_IJNSC_ILi32EEEEEEEEENS_10tfloat32_tESL_NSA_8TiledMMAINSA_8MMA_AtomIJNSA_17SM100_MMA_TF32_SSISL_SL_fLi128ELi64ELNSA_4UMMA5MajorE0ELSQ_1ELNSP_7ScaleInE0ELSR_0EEEEEENSA_6LayoutISE_NSB_IJNSC_ILi0EEESV_SV_EEEEENSB_IJNSA_10UnderscoreESY_SY_EEEEENS7_6detail27Sm100ImplicitGemmTileTraitsINSA_20SM90_TMA_LOAD_IM2COLENSA_14ComposedLayoutINSA_7SwizzleILi3ELi4ELi3EEENSA_18smem_ptr_flag_bitsILi32EEENSU_INSB_IJNSC_ILi8EEESI_EEENSB_IJSI_SD_EEEEEEEvEENS12_INSA_13SM90_TMA_LOADENS14_INS15_ILi2ELi5ELi2EEES18_NSU_INSB_IJSI_NSC_ILi4EEEEEENSB_IJSD_SI_EEEEEEEvEEEENS_8epilogue10collective18CollectiveEpilogueINS1O_23Sm100TmaWarpSpecializedILi4ELi2ELi16ELb1ELb0EEEJSK_NSB_IJNSU_ISG_SD_EENSU_INSC_ILi16EEESD_EEEEESL_NSB_IJNSB_IJllllEEESD_SV_EEESL_S1Y_NS1O_6fusion15FusionCallbacksIS1S_NS1Z_17LinearCombinationISL_fSL_fLNS_15FloatRoundStyleE2EEESK_S1W_JEEENSA_5SM1004TMEM4LOAD26SM100_TMEM_LOAD_32dp32b16xES13_NS14_INS15_ILi2ELi4ELi3EEES18_NSU_INSB_IJS19_S1U_EEENSB_IJS1U_SD_EEEEEEENSA_39AutoVectorizingCopyWithAssumedAlignmentILi128EEENSA_21SM90_TMA_STORE_IM2COLES2D_S2F_S2F_EEEvvEEEEvNT_6ParamsE) ;  /* 0xffffff6002cc7950 */ /* 0x000fea0003c3ffff */
.L_x_177:
[----:B------:R-:W-:-:S00]  /*9cd0*/  BRA `(.L_x_177) ;  /* 0xfffffffc00fc7947 */ /* 0x000fc0000383ffff */
[----:B------:R-:W-:-:S00]  /*9ce0*/  NOP ;  /* 0x0000000000007918 */ /* 0x000fc00000000000 */
        /* <DEDUP_REMOVED lines=9> */
.L_x_178:


//--------------------- .nv.global.init           --------------------------
	.section	.nv.global.init,"aw",@progbits
.nv.global.init:
	.type		$str$29,@object
	.size		$str$29,($str$30 - $str$29)
$str$29:
        /*0000*/ 	.byte	0x28, 0x61, 0x64, 0x64, 0x72, 0x65, 0x73, 0x73, 0x20, 0x26, 0x20, 0x6d, 0x61, 0x73, 0x6b, 0x29
        /*0010*/ 	.byte	0x20, 0x3d, 0x3d, 0x20, 0x30, 0x00
	.type		$str$30,@object
	.size		$str$30,($str$28 - $str$30)
$str$30:
        /*0016*/ 	.byte	0x2f, 0x74, 0x6d, 0x70, 0x2f, 0x63, 0x75, 0x74, 0x6c, 0x61, 0x73, 0x73, 0x5f, 0x73, 0x77, 0x65
        /*0026*/ 	.byte	0x65, 0x70, 0x5f, 0x73, 0x72, 0x63, 0x2f, 0x69, 0x6e, 0x63, 0x6c, 0x75, 0x64, 0x65, 0x2f, 0x63
        /*0036*/ 	.byte	0x75, 0x74, 0x65, 0x2f, 0x70, 0x6f, 0x69, 0x6e, 0x74, 0x65, 0x72, 0x5f, 0x66, 0x6c, 0x61, 0x67
        /*0046*/ 	.byte	0x67, 0x65, 0x64, 0x2e, 0x68, 0x70, 0x70, 0x00
	.type		$str$28,@object
	.size		$str$28,($str$27 - $str$28)
$str$28:
        /*004e*/ 	.byte	0x2f, 0x74, 0x6d, 0x70, 0x2f, 0x63, 0x75, 0x74, 0x6c, 0x61, 0x73, 0x73, 0x5f, 0x73, 0x77, 0x65
        /*005e*/ 	.byte	0x65, 0x70, 0x5f, 0x73, 0x72, 0x63, 0x2f, 0x69, 0x6e, 0x63, 0x6c, 0x75, 0x64, 0x65, 0x2f, 0x63
        /*006e*/ 	.byte	0x75, 0x74, 0x65, 0x2f, 0x61, 0x74, 0x6f, 0x6d, 0x2f, 0x63, 0x6f, 0x70, 0x79, 0x5f, 0x74, 0x72
        /*007e*/ 	.byte	0x61, 0x69, 0x74, 0x73, 0x5f, 0x73, 0x6d, 0x31, 0x30, 0x30, 0x2e, 0x68, 0x70, 0x70, 0x00
	.type		$str$27,@object
	.size		$str$27,(__unnamed_1 - $str$27)
$str$27:
        /*008d*/ 	.byte	0x28, 0x28, 0x75, 0x69, 0x6e, 0x74, 0x33, 0x32, 0x5f, 0x74, 0x28, 0x74, 0x68, 0x72, 0x65, 0x61
        /*009d*/ 	.byte	0x64, 0x49, 0x64, 0x78, 0x2e, 0x78, 0x29, 0x20, 0x2f, 0x20, 0x33, 0x32, 0x29, 0x20, 0x25, 0x20
        /*00ad*/ 	.byte	0x34, 0x29, 0x20, 0x3d, 0x3d, 0x20, 0x28, 0x28, 0x28, 0x74, 0x6d, 0x65, 0x6d, 0x5f, 0x61, 0x64
        /*00bd*/ 	.byte	0x64, 0x72, 0x20, 0x3e, 0x3e, 0x20, 0x31, 0x36, 0x29, 0x20, 0x2f, 0x20, 0x33, 0x32, 0x29, 0x20
        /*00cd*/ 	.byte	0x25, 0x20, 0x34, 0x29, 0x00
	.type		__unnamed_1,@object
	.size		__unnamed_1,(__unnamed_2 - __unnamed_1)
__unnamed_1:
        /*00d2*/ 	.byte	0x61, 0x75, 0x74, 0x6f, 0x20, 0x63, 0x75, 0x74, 0x65, 0x3a, 0x3a, 0x61, 0x73, 0x5f, 0x70, 0x6f
        /* <DEDUP_REMOVED lines=24> */
        /*0262*/ 	.byte	0x32, 0x30, 0x34, 0x38, 0x3e, 0x3e, 0x3e, 0x3e, 0x5d, 0x00
	.type		__unnamed_2,@object
	.size		__unnamed_2,(.L_2 - __unnamed_2)
__unnamed_2:
        /* <DEDUP_REMOVED lines=42> */
        /*050c*/ 	.byte	0x3e, 0x5d, 0x00
.L_2:


//--------------------- .nv.shared._ZN7cutlass13device_kernelINS_4conv6kernel13ConvUniversalINS1_16ConvProblemShapeILNS1_8OperatorE1ELi3EEENS1_10collective14CollectiveConvINS1_47MainloopSm100TmaUmmaWarpSpecializedImplicitGemmILS5_1ELi8ELi3ELi1ELi2EN4cute5tupleIJNSA_1CILi1EEESD_SD_EEEEENSB_IJNSC_ILi128EEENSC_ILi64EEENSB_IJNSC_ILi32EEEEEEEEENS_10tfloat32_tESL_NSA_8TiledMMAINSA_8MMA_AtomIJNSA_17SM100_MMA_TF32_SSISL_SL_fLi128ELi64ELNSA_4UMMA5MajorE0ELSQ_1ELNSP_7ScaleInE0ELSR_0EEEEEENSA_6LayoutISE_NSB_IJNSC_ILi0EEESV_SV_EEEEENSB_IJNSA_10UnderscoreESY_SY_EEEEENS7_6detail27Sm100ImplicitGemmTileTraitsINSA_20SM90_TMA_LOAD_IM2COLENSA_14ComposedLayoutINSA_7SwizzleILi3ELi4ELi3EEENSA_18smem_ptr_flag_bitsILi32EEENSU_INSB_IJNSC_ILi8EEESI_EEENSB_IJSI_SD_EEEEEEEvEENS12_INSA_13SM90_TMA_LOADENS14_INS15_ILi2ELi5ELi2EEES18_NSU_INSB_IJSI_NSC_ILi4EEEEEENSB_IJSD_SI_EEEEEEEvEEEENS_8epilogue10collective18CollectiveEpilogueINS1O_23Sm100TmaWarpSpecializedILi4ELi2ELi16ELb1ELb0EEEJSK_NSB_IJNSU_ISG_SD_EENSU_INSC_ILi16EEESD_EEEEESL_NSB_IJNSB_IJllllEEESD_SV_EEESL_S1Y_NS1O_6fusion15FusionCallbacksIS1S_NS1Z_17LinearCombinationISL_fSL_fLNS_15FloatRoundStyleE2EEESK_S1W_JEEENSA_5SM1004TMEM4LOAD26SM100_TMEM_LOAD_32dp32b16xES13_NS14_INS15_ILi2ELi4ELi3EEES18_NSU_INSB_IJS19_S1U_EEENSB_IJS1U_SD_EEEEEEENSA_39AutoVectorizingCopyWithAssumedAlignmentILi128EEENSA_21SM90_TMA_STORE_IM2COLES2D_S2F_S2F_EEEvvEEEEvNT_6ParamsE --------------------------
	.section	.nv.shared._ZN7cutlass13device_kernelINS_4conv6kernel13ConvUniversalINS1_16ConvProblemShapeILNS1_8OperatorE1ELi3EEENS1_10collective14CollectiveConvINS1_47MainloopSm100TmaUmmaWarpSpecializedImplicitGemmILS5_1ELi8ELi3ELi1ELi2EN4cute5tupleIJNSA_1CILi1EEESD_SD_EEEEENSB_IJNSC_ILi128EEENSC_ILi64EEENSB_IJNSC_ILi32EEEEEEEEENS_10tfloat32_tESL_NSA_8TiledMMAINSA_8MMA_AtomIJNSA_17SM100_MMA_TF32_SSISL_SL_fLi128ELi64ELNSA_4UMMA5MajorE0ELSQ_1ELNSP_7ScaleInE0ELSR_0EEEEEENSA_6LayoutISE_NSB_IJNSC_ILi0EEESV_SV_EEEEENSB_IJNSA_10UnderscoreESY_SY_EEEEENS7_6detail27Sm100ImplicitGemmTileTraitsINSA_20SM90_TMA_LOAD_IM2COLENSA_14ComposedLayoutINSA_7SwizzleILi3ELi4ELi3EEENSA_18smem_ptr_flag_bitsILi32EEENSU_INSB_IJNSC_ILi8EEESI_EEENSB_IJSI_SD_EEEEEEEvEENS12_INSA_13SM90_TMA_LOADENS14_INS15_ILi2ELi5ELi2EEES18_NSU_INSB_IJSI_NSC_ILi4EEEEEENSB_IJSD_SI_EEEEEEEvEEEENS_8epilogue10collective18CollectiveEpilogueINS1O_23Sm100TmaWarpSpecializedILi4ELi2ELi16ELb1ELb0EEEJSK_NSB_IJNSU_ISG_SD_EENSU_INSC_ILi16EEESD_EEEEESL_NSB_IJNSB_IJllllEEESD_SV_EEESL_S1Y_NS1O_6fusion15FusionCallbacksIS1S_NS1Z_17LinearCombinationISL_fSL_fLNS_15FloatRoundStyleE2EEESK_S1W_JEEENSA_5SM1004TMEM4LOAD26SM100_TMEM_LOAD_32dp32b16xES13_NS14_INS15_ILi2ELi4ELi3EEES18_NSU_INSB_IJS19_S1U_EEENSB_IJS1U_SD_EEEEEEENSA_39AutoVectorizingCopyWithAssumedAlignmentILi128EEENSA_21SM90_TMA_STORE_IM2COLES2D_S2F_S2F_EEEvvEEEEvNT_6ParamsE,"aw",@nobits
	.sectionflags	@""
	.align	16
	.zero		1024


//--------------------- .nv.shared.reserved.0     --------------------------
	.section	.nv.shared.reserved.0,"aw",@nobits
	.weak		__nv_reservedSMEM_offset_0_alias
	.size		__nv_reservedSMEM_offset_0_alias, 0, 64
	.other		__nv_reservedSMEM_offset_0_alias,@"STO_CUDA_RESERVED_SHARED STV_DEFAULT"
__nv_reservedSMEM_offset_0_alias:
	.zero		0
.nv.shared.reserved.0:
	.zero		64
	.weak		__nv_reservedSMEM_tcgen05_partition
	.type		__nv_reservedSMEM_tcgen05_partition,@object
	.size		__nv_reservedSMEM_tcgen05_partition,(.L_0 - __nv_reservedSMEM_tcgen05_partition)
__nv_reservedSMEM_tcgen05_partition:
	.zero		32
.L_0:


//--------------------- .nv.global                --------------------------
	.section	.nv.global,"aw",@nobits
.nv.global:
	.type		_ZN39_INTERNAL_4c8283c0_4_k_cu_012f3305_32894cute1_E,@object
	.size		_ZN39_INTERNAL_4c8283c0_4_k_cu_012f3305_32894cute1_E,(_ZN39_INTERNAL_4c8283c0_4_k_cu_012f3305_32894cuda3std3__45__cpo6cbeginE - _ZN39_INTERNAL_4c8283c0_4_k_cu_012f3305_32894cute1_E)
_ZN39_INTERNAL_4c8283c0_4_k_cu_012f3305_32894cute1_E:
	.zero		1
	.type		_ZN39_INTERNAL_4c8283c0_4_k_cu_012f3305_32894cuda3std3__45__cpo6cbeginE,@object
	.size		_ZN39_INTERNAL_4c8283c0_4_k_cu_012f3305_32894cuda3std3__45__cpo6cbeginE,(_ZN39_INTERNAL_4c8283c0_4_k_cu_012f3305_32894cuda3std3__48in_placeE - _ZN39_INTERNAL_4c8283c0_4_k_cu_012f3305_32894cuda3std3__45__cpo6cbeginE)
_ZN39_INTERNAL_4c8283c0_4_k_cu_012f3305_32894cuda3std3__45__cpo6cbeginE:
	.zero		1
	.type		_ZN39_INTERNAL_4c8283c0_4_k_cu_012f3305_32894cuda3std3__48in_placeE,@object
	.size		_ZN39_INTERNAL_4c8283c0_4_k_cu_012f3305_32894cuda3std3__48in_placeE,(_ZN39_INTERNAL_4c8283c0_4_k_cu_012f3305_32894cuda3std6ranges3__45__cpo9iter_moveE - _ZN39_INTERNAL_4c8283c0_4_k_cu_012f3305_32894cuda3std3__48in_placeE)
_ZN39_INTERNAL_4c8283c0_4_k_cu_012f3305_32894cuda3std3__48in_placeE:
	.zero		1
	.type		_ZN39_INTERNAL_4c8283c0_4_k_cu_012f3305_32894cuda3std6ranges3__45__cpo9iter_moveE,@object
	.size		_ZN39_INTERNAL_4c8283c0_4_k_cu_012f3305_32894cuda3std6ranges3__45__cpo9iter_moveE,(_ZN39_INTERNAL_4c8283c0_4_k_cu_012f3305_32894cuda3std3__45__cpo5beginE - _ZN39_INTERNAL_4c8283c0_4_k_cu_012f3305_32894cuda3std6ranges3__45__cpo9iter_moveE)
_ZN39_INTERNAL_4c8283c0_4_k_cu_012f3305_32894cuda3std6ranges3__45__cpo9iter_moveE:
	.zero		1
	.type		_ZN39_INTERNAL_4c8283c0_4_k_cu_012f3305_32894cuda3std3__45__cpo5beginE,@object
	.size		_ZN39_INTERNAL_4c8283c0_4_k_cu_012f3305_32894cuda3std3__45__cpo5beginE,(_ZN39_INTERNAL_4c8283c0_4_k_cu_012f3305_32894cuda3std3__441_GLOBAL__N__4c8283c0_4_k_cu_012f3305_32896ignoreE - _ZN39_INTERNAL_4c8283c0_4_k_cu_012f3305_32894cuda3std3__45__cpo5beginE)
_ZN39_INTERNAL_4c8283c0_4_k_cu_012f3305_32894cuda3std3__45__cpo5beginE:
	.zero		1
	.type		_ZN39_INTERNAL_4c8283c0_4_k_cu_012f3305_32894cuda3std3__441_GLOBAL__N__4c8283c0_4_k_cu_012f3305_32896ignoreE,@object
	.size		_ZN39_INTERNAL_4c8283c0_4_k_cu_012f3305_32894cuda3std3__441_GLOBAL__N__4c8283c0_4_k_cu_012f3305_32896ignoreE,(_ZN39_INTERNAL_4c8283c0_4_k_cu_012f3305_32894cute7productE - _ZN39_INTERNAL_4c8283c0_4_k_cu_012f3305_32894cuda3std3__441_GLOBAL__N__4c8283c0_4_k_cu_012f3305_32896ignoreE)
_ZN39_INTERNAL_4c8283c0_4_k_cu_012f3305_32894cuda3std3__441_GLOBAL__N__4c8283c0_4_k_cu_012f3305_32896ignoreE:
	.zero		1
	.type		_ZN39_INTERNAL_4c8283c0_4_k_cu_012f3305_32894cute7productE,@object
	.size		_ZN39_INTERNAL_4c8283c0_4_k_cu_012f3305_32894cute7productE,(_ZN39_INTERNAL_4c8283c0_4_k_cu_012f3305_32894cuda3std3__45__cpo3endE - _ZN39_INTERNAL_4c8283c0_4_k_cu_012f3305_32894cute7productE)
_ZN39_INTERNAL_4c8283c0_4_k_cu_012f3305_32894cute7productE:
	.zero		1
	.type		_ZN39_INTERNAL_4c8283c0_4_k_cu_012f3305_32894cuda3std3__45__cpo3endE,@object
	.size		_ZN39_INTERNAL_4c8283c0_4_k_cu_012f3305_32894cuda3std3__45__cpo3endE,(_ZN39_INTERNAL_4c8283c0_4_k_cu_012f3305_32894cuda3std3__419piecewise_constructE - _ZN39_INTERNAL_4c8283c0_4_k_cu_012f3305_32894cuda3std3__45__cpo3endE)
_ZN39_INTERNAL_4c8283c0_4_k_cu_012f3305_32894cuda3std3__45__cpo3endE:
	.zero		1
	.type		_ZN39_INTERNAL_4c8283c0_4_k_cu_012f3305_32894cuda3std3__419piecewise_constructE,@object
	.size		_ZN39_INTERNAL_4c8283c0_4_k_cu_012f3305_32894cuda3std3__419piecewise_constructE,(_ZN39_INTERNAL_4c8283c0_4_k_cu_012f3305_32894cuda3std3__45__cpo4cendE - _ZN39_INTERNAL_4c8283c0_4_k_cu_012f3305_32894cuda3std3__419piecewise_constructE)
_ZN39_INTERNAL_4c8283c0_4_k_cu_012f3305_32894cuda3std3__419piecewise_constructE:
	.zero		1
	.type		_ZN39_INTERNAL_4c8283c0_4_k_cu_012f3305_32894cuda3std3__45__cpo4cendE,@object
	.size		_ZN39_INTERNAL_4c8283c0_4_k_cu_012f3305_32894cuda3std3__45__cpo4cendE,(_ZN39_INTERNAL_4c8283c0_4_k_cu_012f3305_32894cuda3std6ranges3__45__cpo4swapE - _ZN39_INTERNAL_4c8283c0_4_k_cu_012f3305_32894cuda3std3__45__cpo4cendE)
_ZN39_INTERNAL_4c8283c0_4_k_cu_012f3305_32894cuda3std3__45__cpo4cendE:
	.zero		1
	.type		_ZN39_INTERNAL_4c8283c0_4_k_cu_012f3305_32894cuda3std6ranges3__45__cpo4swapE,@object
	.size		_ZN39_INTERNAL_4c8283c0_4_k_cu_012f3305_32894cuda3std6ranges3__45__cpo4swapE,(.L_10 - _ZN39_INTERNAL_4c8283c0_4_k_cu_012f3305_32894cuda3std6ranges3__45__cpo4swapE)
_ZN39_INTERNAL_4c8283c0_4_k_cu_012f3305_32894cuda3std6ranges3__45__cpo4swapE:
	.zero		1
.L_10:


//--------------------- .nv.constant0._ZN7cutlass13device_kernelINS_4conv6kernel13ConvUniversalINS1_16ConvProblemShapeILNS1_8OperatorE1ELi3EEENS1_10collective14CollectiveConvINS1_47MainloopSm100TmaUmmaWarpSpecializedImplicitGemmILS5_1ELi8ELi3ELi1ELi2EN4cute5tupleIJNSA_1CILi1EEESD_SD_EEEEENSB_IJNSC_ILi128EEENSC_ILi64EEENSB_IJNSC_ILi32EEEEEEEEENS_10tfloat32_tESL_NSA_8TiledMMAINSA_8MMA_AtomIJNSA_17SM100_MMA_TF32_SSISL_SL_fLi128ELi64ELNSA_4UMMA5MajorE0ELSQ_1ELNSP_7ScaleInE0ELSR_0EEEEEENSA_6LayoutISE_NSB_IJNSC_ILi0EEESV_SV_EEEEENSB_IJNSA_10UnderscoreESY_SY_EEEEENS7_6detail27Sm100ImplicitGemmTileTraitsINSA_20SM90_TMA_LOAD_IM2COLENSA_14ComposedLayoutINSA_7SwizzleILi3ELi4ELi3EEENSA_18smem_ptr_flag_bitsILi32EEENSU_INSB_IJNSC_ILi8EEESI_EEENSB_IJSI_SD_EEEEEEEvEENS12_INSA_13SM90_TMA_LOADENS14_INS15_ILi2ELi5ELi2EEES18_NSU_INSB_IJSI_NSC_ILi4EEEEEENSB_IJSD_SI_EEEEEEEvEEEENS_8epilogue10collective18CollectiveEpilogueINS1O_23Sm100TmaWarpSpecializedILi4ELi2ELi16ELb1ELb0EEEJSK_NSB_IJNSU_ISG_SD_EENSU_INSC_ILi16EEESD_EEEEESL_NSB_IJNSB_IJllllEEESD_SV_EEESL_S1Y_NS1O_6fusion15FusionCallbacksIS1S_NS1Z_17LinearCombinationISL_fSL_fLNS_15FloatRoundStyleE2EEESK_S1W_JEEENSA_5SM1004TMEM4LOAD26SM100_TMEM_LOAD_32dp32b16xES13_NS14_INS15_ILi2ELi4ELi3EEES18_NSU_INSB_IJS19_S1U_EEENSB_IJS1U_SD_EEEEEEENSA_39AutoVectorizingCopyWithAssumedAlignmentILi128EEENSA_21SM90_TMA_STORE_IM2COLES2D_S2F_S2F_EEEvvEEEEvNT_6ParamsE --------------------------
	.section	.nv.constant0._ZN7cutlass13device_kernelINS_4conv6kernel13ConvUniversalINS1_16ConvProblemShapeILNS1_8OperatorE1ELi3EEENS1_10collective14CollectiveConvINS1_47MainloopSm100TmaUmmaWarpSpecializedImplicitGemmILS5_1ELi8ELi3ELi1ELi2EN4cute5tupleIJNSA_1CILi1EEESD_SD_EEEEENSB_IJNSC_ILi128EEENSC_ILi64EEENSB_IJNSC_ILi32EEEEEEEEENS_10tfloat32_tESL_NSA_8TiledMMAINSA_8MMA_AtomIJNSA_17SM100_MMA_TF32_SSISL_SL_fLi128ELi64ELNSA_4UMMA5MajorE0ELSQ_1ELNSP_7ScaleInE0ELSR_0EEEEEENSA_6LayoutISE_NSB_IJNSC_ILi0EEESV_SV_EEEEENSB_IJNSA_10UnderscoreESY_SY_EEEEENS7_6detail27Sm100ImplicitGemmTileTraitsINSA_20SM90_TMA_LOAD_IM2COLENSA_14ComposedLayoutINSA_7SwizzleILi3ELi4ELi3EEENSA_18smem_ptr_flag_bitsILi32EEENSU_INSB_IJNSC_ILi8EEESI_EEENSB_IJSI_SD_EEEEEEEvEENS12_INSA_13SM90_TMA_LOADENS14_INS15_ILi2ELi5ELi2EEES18_NSU_INSB_IJSI_NSC_ILi4EEEEEENSB_IJSD_SI_EEEEEEEvEEEENS_8epilogue10collective18CollectiveEpilogueINS1O_23Sm100TmaWarpSpecializedILi4ELi2ELi16ELb1ELb0EEEJSK_NSB_IJNSU_ISG_SD_EENSU_INSC_ILi16EEESD_EEEEESL_NSB_IJNSB_IJllllEEESD_SV_EEESL_S1Y_NS1O_6fusion15FusionCallbacksIS1S_NS1Z_17LinearCombinationISL_fSL_fLNS_15FloatRoundStyleE2EEESK_S1W_JEEENSA_5SM1004TMEM4LOAD26SM100_TMEM_LOAD_32dp32b16xES13_NS14_INS15_ILi2ELi4ELi3EEES18_NSU_INSB_IJS19_S1U_EEENSB_IJS1U_SD_EEEEEEENSA_39AutoVectorizingCopyWithAssumedAlignmentILi128EEENSA_21SM90_TMA_STORE_IM2COLES2D_S2F_S2F_EEEvvEEEEvNT_6ParamsE,"a",@progbits
	.sectionflags	@""
	.align	4
.nv.constant0._ZN7cutlass13device_kernelINS_4conv6kernel13ConvUniversalINS1_16ConvProblemShapeILNS1_8OperatorE1ELi3EEENS1_10collective14CollectiveConvINS1_47MainloopSm100TmaUmmaWarpSpecializedImplicitGemmILS5_1ELi8ELi3ELi1ELi2EN4cute5tupleIJNSA_1CILi1EEESD_SD_EEEEENSB_IJNSC_ILi128EEENSC_ILi64EEENSB_IJNSC_ILi32EEEEEEEEENS_10tfloat32_tESL_NSA_8TiledMMAINSA_8MMA_AtomIJNSA_17SM100_MMA_TF32_SSISL_SL_fLi128ELi64ELNSA_4UMMA5MajorE0ELSQ_1ELNSP_7ScaleInE0ELSR_0EEEEEENSA_6LayoutISE_NSB_IJNSC_ILi0EEESV_SV_EEEEENSB_IJNSA_10UnderscoreESY_SY_EEEEENS7_6detail27Sm100ImplicitGemmTileTraitsINSA_20SM90_TMA_LOAD_IM2COLENSA_14ComposedLayoutINSA_7SwizzleILi3ELi4ELi3EEENSA_18smem_ptr_flag_bitsILi32EEENSU_INSB_IJNSC_ILi8EEESI_EEENSB_IJSI_SD_EEEEEEEvEENS12_INSA_13SM90_TMA_LOADENS14_INS15_ILi2ELi5ELi2EEES18_NSU_INSB_IJSI_NSC_ILi4EEEEEENSB_IJSD_SI_EEEEEEEvEEEENS_8epilogue10collective18CollectiveEpilogueINS1O_23Sm100TmaWarpSpecializedILi4ELi2ELi16ELb1ELb0EEEJSK_NSB_IJNSU_ISG_SD_EENSU_INSC_ILi16EEESD_EEEEESL_NSB_IJNSB_IJllllEEESD_SV_EEESL_S1Y_NS1O_6fusion15FusionCallbacksIS1S_NS1Z_17LinearCombinationISL_fSL_fLNS_15FloatRoundStyleE2EEESK_S1W_JEEENSA_5SM1004TMEM4LOAD26SM100_TMEM_LOAD_32dp32b16xES13_NS14_INS15_ILi2ELi4ELi3EEES18_NSU_INSB_IJS19_S1U_EEENSB_IJS1U_SD_EEEEEEENSA_39AutoVectorizingCopyWithAssumedAlignmentILi128EEENSA_21SM90_TMA_STORE_IM2COLES2D_S2F_S2F_EEEvvEEEEvNT_6ParamsE:
	.zero		3200


//--------------------- SYMBOLS --------------------------

	.type		.nv.reservedSmem.offset0,@object
	.size		.nv.reservedSmem.offset0,0x4
	.type		.nv.reservedSmem.cap,@object
	.size		.nv.reservedSmem.cap,0x4
	.type		__assertfail,@function
